def attn_fwd(
    Q,
    K,
    V,
    Out,
    Lse,
    sm_scale,
    stride_qz,
    stride_qh,
    stride_qm,
    stride_qk,
    stride_kz,
    stride_kh,
    stride_kn,
    stride_kk,
    stride_vz,
    stride_vh,
    stride_vn,
    stride_vk,
    stride_oz,
    stride_oh,
    stride_om,
    stride_ok,
    seqlen_q,
    seqlen_k,
    BLOCK_M: tl.constexpr,
    BLOCK_N: tl.constexpr,
    HEAD_DIM: tl.constexpr,
    CAUSAL: tl.constexpr,
):
    start_m = tl.program_id(0)
    off_hz = tl.program_id(1)
    q_off = off_hz * stride_qh
    k_off = off_hz * stride_kh
    v_off = off_hz * stride_vh
    offs_m = start_m * BLOCK_M + tl.arange(0, BLOCK_M)
    offs_d = tl.arange(0, HEAD_DIM)
    offs_n = tl.arange(0, BLOCK_N)
    q_ptrs = Q + q_off + offs_m[:, None] * stride_qm + offs_d[None, :] * stride_qk
    k_ptrs = K + k_off + offs_d[:, None] * stride_kk + offs_n[None, :] * stride_kn
    v_ptrs = V + v_off + offs_n[:, None] * stride_vn + offs_d[None, :] * stride_vk
    m_i = tl.full([BLOCK_M], float("-inf"), dtype=tl.float32)
    l_i = tl.zeros([BLOCK_M], dtype=tl.float32) + 1.0
    acc = tl.zeros([BLOCK_M, HEAD_DIM], dtype=tl.float32)
    q = tl.load(q_ptrs)
    acc, l_i, m_i = _attn_fwd_inner(
        acc,
        l_i,
        m_i,
        q,
        k_ptrs,
        v_ptrs,
        sm_scale,
        stride_kn,
        stride_vn,
        start_m,
        seqlen_k,
        BLOCK_M,
        BLOCK_N,
        HEAD_DIM,
        CAUSAL,
    )
    acc = acc / l_i[:, None]
    lse = m_i + tl.math.log2(l_i) / 1.4426950408889634
    o_ptrs = (
        Out
        + off_hz * stride_oh
        + offs_m[:, None] * stride_om
        + offs_d[None, :] * stride_ok
    )
    tl.store(o_ptrs, acc.to(Out.dtype.element_ty))
    tl.store(Lse + off_hz * seqlen_q + offs_m, lse)

# config = {"BLOCK_M": 256, "BLOCK_N": 32, "HEAD_DIM": 64, "arch": "sm_90", "causal": true, "dtype": "fp8e4m3", "num_stages": 4, "num_warps": 8}
# arch = sm_90


// ===== COMPILED SASS (sm_90a) =====

	.target	sm_90a

	.elftype	@"ET_EXEC"


//--------------------- .note.nv.tkinfo           --------------------------
	.section	.note.nv.tkinfo,"",@"SHT_NOTE"
	.sectionflags	@"SHF_NOTE_NV_TKINFO"
	.tkinfo
        /*0018*/ 	.word	0x00000002
        /*0030*/ 	.string	""
        /*0030*/ 	.string	"ptxas"
        /*0030*/ 	.string	"Cuda compilation tools, release 13.0, V13.0.88"
        /*0030*/ 	.string	"Build cuda_13.0.r13.0/compiler.36424714_0"
        /*0030*/ 	.string	"-v  -suppress-debug-info  -lineinfo  -arch sm_90a "



//--------------------- .note.nv.cuinfo           --------------------------
	.section	.note.nv.cuinfo,"",@"SHT_NOTE"
	.sectionflags	@"SHF_NOTE_NV_CUINFO"
        /*0018*/ 	.short	0x0002
        /*001a*/ 	.short	0x005a
        /*001c*/ 	.short	0x0082
	.zero		2


//--------------------- .nv.info                  --------------------------
	.section	.nv.info,"",@"SHT_CUDA_INFO"
	.align	4


	//----- nvinfo : EIATTR_REGCOUNT
	.align		4
        /*0000*/ 	.byte	0x04, 0x2f
        /*0002*/ 	.short	(.L_2 - .L_1)
	.align		4
.L_1:
        /*0004*/ 	.word	index@(attn_fwd)
        /*0008*/ 	.word	0x000000fe


	//----- nvinfo : EIATTR_FRAME_SIZE
	.align		4
.L_2:
        /*000c*/ 	.byte	0x04, 0x11
        /*000e*/ 	.short	(.L_4 - .L_3)
	.align		4
.L_3:
        /*0010*/ 	.word	index@(attn_fwd)
        /*0014*/ 	.word	0x00000000


	//----- nvinfo : EIATTR_MIN_STACK_SIZE
	.align		4
.L_4:
        /*0018*/ 	.byte	0x04, 0x12
        /*001a*/ 	.short	(.L_6 - .L_5)
	.align		4
.L_5:
        /*001c*/ 	.word	index@(attn_fwd)
        /*0020*/ 	.word	0x00000000
.L_6:


//--------------------- .nv.compat                --------------------------
	.section	.nv.compat,"",@"SHT_CUDA_COMPAT_INFO"
	.align	4
        /*0000*/ 	.byte	0x02, 0x09, 0x01, 0x00, 0x02, 0x02, 0x04, 0x00, 0x02, 0x05, 0x05, 0x00, 0x03, 0x07, 0x01, 0x01
        /*0010*/ 	.byte	0x02, 0x03, 0x00, 0x00, 0x02, 0x06, 0x01, 0x00, 0x04, 0x0b, 0x08, 0x00, 0x00, 0x00, 0x00, 0x00
        /*0020*/ 	.byte	0x00, 0x00, 0x00, 0x00


//--------------------- .nv.info.attn_fwd         --------------------------
	.section	.nv.info.attn_fwd,"",@"SHT_CUDA_INFO"
	.sectionflags	@""
	.align	4


	//----- nvinfo : EIATTR_CUDA_API_VERSION
	.align		4
        /*0000*/ 	.byte	0x04, 0x37
        /*0002*/ 	.short	(.L_8 - .L_7)
.L_7:
        /*0004*/ 	.word	0x00000082


	//----- nvinfo : EIATTR_KPARAM_INFO
	.align		4
.L_8:
        /*0008*/ 	.byte	0x04, 0x17
        /*000a*/ 	.short	(.L_10 - .L_9)
.L_9:
        /*000c*/ 	.word	0x00000000
        /*0010*/ 	.short	0x0019
        /*0012*/ 	.short	0x0080
        /*0014*/ 	.byte	0x00, 0xf4, 0x21, 0x00


	//----- nvinfo : EIATTR_KPARAM_INFO
	.align		4
.L_10:
        /*0018*/ 	.byte	0x04, 0x17
        /*001a*/ 	.short	(.L_12 - .L_11)
.L_11:
        /*001c*/ 	.word	0x00000000
        /*0020*/ 	.short	0x0018
        /*0022*/ 	.short	0x0078
        /*0024*/ 	.byte	0x00, 0xf4, 0x21, 0x00


	//----- nvinfo : EIATTR_KPARAM_INFO
	.align		4
.L_12:
        /*0028*/ 	.byte	0x04, 0x17
        /*002a*/ 	.short	(.L_14 - .L_13)
.L_13:
        /*002c*/ 	.word	0x00000000
        /*0030*/ 	.short	0x0017
        /*0032*/ 	.short	0x0070
        /*0034*/ 	.byte	0x00, 0xf0, 0x11, 0x00


	//----- nvinfo : EIATTR_KPARAM_INFO
	.align		4
.L_14:
        /*0038*/ 	.byte	0x04, 0x17
        /*003a*/ 	.short	(.L_16 - .L_15)
.L_15:
        /*003c*/ 	.word	0x00000000
        /*0040*/ 	.short	0x0016
        /*0042*/ 	.short	0x006c
        /*0044*/ 	.byte	0x00, 0xf0, 0x11, 0x00


	//----- nvinfo : EIATTR_KPARAM_INFO
	.align		4
.L_16:
        /*0048*/ 	.byte	0x04, 0x17
        /*004a*/ 	.short	(.L_18 - .L_17)
.L_17:
        /*004c*/ 	.word	0x00000000
        /*0050*/ 	.short	0x0015
        /*0052*/ 	.short	0x0068
        /*0054*/ 	.byte	0x00, 0xf0, 0x11, 0x00


	//----- nvinfo : EIATTR_KPARAM_INFO
	.align		4
.L_18:
        /*0058*/ 	.byte	0x04, 0x17
        /*005a*/ 	.short	(.L_20 - .L_19)
.L_19:
        /*005c*/ 	.word	0x00000000
        /*0060*/ 	.short	0x0014
        /*0062*/ 	.short	0x0064
        /*0064*/ 	.byte	0x00, 0xf0, 0x11, 0x00


	//----- nvinfo : EIATTR_KPARAM_INFO
	.align		4
.L_20:
        /*0068*/ 	.byte	0x04, 0x17
        /*006a*/ 	.short	(.L_22 - .L_21)
.L_21:
        /*006c*/ 	.word	0x00000000
        /*0070*/ 	.short	0x0013
        /*0072*/ 	.short	0x0060
        /*0074*/ 	.byte	0x00, 0xf0, 0x11, 0x00


	//----- nvinfo : EIATTR_KPARAM_INFO
	.align		4
.L_22:
        /*0078*/ 	.byte	0x04, 0x17
        /*007a*/ 	.short	(.L_24 - .L_23)
.L_23:
        /*007c*/ 	.word	0x00000000
        /*0080*/ 	.short	0x0012
        /*0082*/ 	.short	0x005c
        /*0084*/ 	.byte	0x00, 0xf0, 0x11, 0x00


	//----- nvinfo : EIATTR_KPARAM_INFO
	.align		4
.L_24:
        /*0088*/ 	.byte	0x04, 0x17
        /*008a*/ 	.short	(.L_26 - .L_25)
.L_25:
        /*008c*/ 	.word	0x00000000
        /*0090*/ 	.short	0x0011
        /*0092*/ 	.short	0x0058
        /*0094*/ 	.byte	0x00, 0xf0, 0x11, 0x00


	//----- nvinfo : EIATTR_KPARAM_INFO
	.align		4
.L_26:
        /*0098*/ 	.byte	0x04, 0x17
        /*009a*/ 	.short	(.L_28 - .L_27)
.L_27:
        /*009c*/ 	.word	0x00000000
        /*00a0*/ 	.short	0x0010
        /*00a2*/ 	.short	0x0054
        /*00a4*/ 	.byte	0x00, 0xf0, 0x11, 0x00


	//----- nvinfo : EIATTR_KPARAM_INFO
	.align		4
.L_28:
        /*00a8*/ 	.byte	0x04, 0x17
        /*00aa*/ 	.short	(.L_30 - .L_29)
.L_29:
        /*00ac*/ 	.word	0x00000000
        /*00b0*/ 	.short	0x000f
        /*00b2*/ 	.short	0x0050
        /*00b4*/ 	.byte	0x00, 0xf0, 0x11, 0x00


	//----- nvinfo : EIATTR_KPARAM_INFO
	.align		4
.L_30:
        /*00b8*/ 	.byte	0x04, 0x17
        /*00ba*/ 	.short	(.L_32 - .L_31)
.L_31:
        /*00bc*/ 	.word	0x00000000
        /*00c0*/ 	.short	0x000e
        /*00c2*/ 	.short	0x004c
        /*00c4*/ 	.byte	0x00, 0xf0, 0x11, 0x00


	//----- nvinfo : EIATTR_KPARAM_INFO
	.align		4
.L_32:
        /*00c8*/ 	.byte	0x04, 0x17
        /*00ca*/ 	.short	(.L_34 - .L_33)
.L_33:
        /*00cc*/ 	.word	0x00000000
        /*00d0*/ 	.short	0x000d
        /*00d2*/ 	.short	0x0048
        /*00d4*/ 	.byte	0x00, 0xf0, 0x11, 0x00


	//----- nvinfo : EIATTR_KPARAM_INFO
	.align		4
.L_34:
        /*00d8*/ 	.byte	0x04, 0x17
        /*00da*/ 	.short	(.L_36 - .L_35)
.L_35:
        /*00dc*/ 	.word	0x00000000
        /*00e0*/ 	.short	0x000c
        /*00e2*/ 	.short	0x0044
        /*00e4*/ 	.byte	0x00, 0xf0, 0x11, 0x00


	//----- nvinfo : EIATTR_KPARAM_INFO
	.align		4
.L_36:
        /*00e8*/ 	.byte	0x04, 0x17
        /*00ea*/ 	.short	(.L_38 - .L_37)
.L_37:
        /*00ec*/ 	.word	0x00000000
        /*00f0*/ 	.short	0x000b
        /*00f2*/ 	.short	0x0040
        /*00f4*/ 	.byte	0x00, 0xf0, 0x11, 0x00


	//----- nvinfo : EIATTR_KPARAM_INFO
	.align		4
.L_38:
        /*00f8*/ 	.byte	0x04, 0x17
        /*00fa*/ 	.short	(.L_40 - .L_39)
.L_39:
        /*00fc*/ 	.word	0x00000000
        /*0100*/ 	.short	0x000a
        /*0102*/ 	.short	0x003c
        /*0104*/ 	.byte	0x00, 0xf0, 0x11, 0x00


	//----- nvinfo : EIATTR_KPARAM_INFO
	.align		4
.L_40:
        /*0108*/ 	.byte	0x04, 0x17
        /*010a*/ 	.short	(.L_42 - .L_41)
.L_41:
        /*010c*/ 	.word	0x00000000
        /*0110*/ 	.short	0x0009
        /*0112*/ 	.short	0x0038
        /*0114*/ 	.byte	0x00, 0xf0, 0x11, 0x00


	//----- nvinfo : EIATTR_KPARAM_INFO
	.align		4
.L_42:
        /*0118*/ 	.byte	0x04, 0x17
        /*011a*/ 	.short	(.L_44 - .L_43)
.L_43:
        /*011c*/ 	.word	0x00000000
        /*0120*/ 	.short	0x0008
        /*0122*/ 	.short	0x0034
        /*0124*/ 	.byte	0x00, 0xf0, 0x11, 0x00


	//----- nvinfo : EIATTR_KPARAM_INFO
	.align		4
.L_44:
        /*0128*/ 	.byte	0x04, 0x17
        /*012a*/ 	.short	(.L_46 - .L_45)
.L_45:
        /*012c*/ 	.word	0x00000000
        /*0130*/ 	.short	0x0007
        /*0132*/ 	.short	0x0030
        /*0134*/ 	.byte	0x00, 0xf0, 0x11, 0x00


	//----- nvinfo : EIATTR_KPARAM_INFO
	.align		4
.L_46:
        /*0138*/ 	.byte	0x04, 0x17
        /*013a*/ 	.short	(.L_48 - .L_47)
.L_47:
        /*013c*/ 	.word	0x00000000
        /*0140*/ 	.short	0x0006
        /*0142*/ 	.short	0x002c
        /*0144*/ 	.byte	0x00, 0xf0, 0x11, 0x00


	//----- nvinfo : EIATTR_KPARAM_INFO
	.align		4
.L_48:
        /*0148*/ 	.byte	0x04, 0x17
        /*014a*/ 	.short	(.L_50 - .L_49)
.L_49:
        /*014c*/ 	.word	0x00000000
        /*0150*/ 	.short	0x0005
        /*0152*/ 	.short	0x0028
        /*0154*/ 	.byte	0x00, 0xf0, 0x11, 0x00


	//----- nvinfo : EIATTR_KPARAM_INFO
	.align		4
.L_50:
        /*0158*/ 	.byte	0x04, 0x17
        /*015a*/ 	.short	(.L_52 - .L_51)
.L_51:
        /*015c*/ 	.word	0x00000000
        /*0160*/ 	.short	0x0004
        /*0162*/ 	.short	0x0020
        /*0164*/ 	.byte	0x00, 0xf4, 0x21, 0x00


	//----- nvinfo : EIATTR_KPARAM_INFO
	.align		4
.L_52:
        /*0168*/ 	.byte	0x04, 0x17
        /*016a*/ 	.short	(.L_54 - .L_53)
.L_53:
        /*016c*/ 	.word	0x00000000
        /*0170*/ 	.short	0x0003
        /*0172*/ 	.short	0x0018
        /*0174*/ 	.byte	0x00, 0xf4, 0x21, 0x00


	//----- nvinfo : EIATTR_KPARAM_INFO
	.align		4
.L_54:
        /*0178*/ 	.byte	0x04, 0x17
        /*017a*/ 	.short	(.L_56 - .L_55)
.L_55:
        /*017c*/ 	.word	0x00000000
        /*0180*/ 	.short	0x0002
        /*0182*/ 	.short	0x0010
        /*0184*/ 	.byte	0x00, 0xf4, 0x21, 0x00


	//----- nvinfo : EIATTR_KPARAM_INFO
	.align		4
.L_56:
        /*0188*/ 	.byte	0x04, 0x17
        /*018a*/ 	.short	(.L_58 - .L_57)
.L_57:
        /*018c*/ 	.word	0x00000000
        /*0190*/ 	.short	0x0001
        /*0192*/ 	.short	0x0008
        /*0194*/ 	.byte	0x00, 0xf4, 0x21, 0x00


	//----- nvinfo : EIATTR_KPARAM_INFO
	.align		4
.L_58:
        /*0198*/ 	.byte	0x04, 0x17
        /*019a*/ 	.short	(.L_60 - .L_59)
.L_59:
        /*019c*/ 	.word	0x00000000
        /*01a0*/ 	.short	0x0000
        /*01a2*/ 	.short	0x0000
        /*01a4*/ 	.byte	0x00, 0xf4, 0x21, 0x00


	//----- nvinfo : EIATTR_SPARSE_MMA_MASK
	.align		4
.L_60:
        /*01a8*/ 	.byte	0x03, 0x50
        /*01aa*/ 	.short	0x0000


	//----- nvinfo : EIATTR_MAXREG_COUNT
	.align		4
        /*01ac*/ 	.byte	0x03, 0x1b
        /*01ae*/ 	.short	0x00ff


	//----- nvinfo : EIATTR_NUM_BARRIERS
	.align		4
        /*01b0*/ 	.byte	0x02, 0x4c
        /*01b2*/ 	.byte	0x01
	.zero		1


	//----- nvinfo : EIATTR_MERCURY_ISA_VERSION
	.align		4
        /*01b4*/ 	.byte	0x03, 0x5f
        /*01b6*/ 	.short	0x0101


	//----- nvinfo : EIATTR_COOP_GROUP_MASK_REGIDS
	.align		4
        /*01b8*/ 	.byte	0x04, 0x29
        /*01ba*/ 	.short	(.L_62 - .L_61)


	//   ....[0]....
.L_61:
        /*01bc*/ 	.word	0xffffffff


	//   ....[1]....
        /*01c0*/ 	.word	0xffffffff


	//   ....[2]....
        /*01c4*/ 	.word	0xffffffff


	//   ....[3]....
        /*01c8*/ 	.word	0xffffffff


	//   ....[4]....
        /*01cc*/ 	.word	0xffffffff


	//   ....[5]....
        /*01d0*/ 	.word	0xffffffff


	//   ....[6]....
        /*01d4*/ 	.word	0xffffffff


	//   ....[7]....
        /*01d8*/ 	.word	0xffffffff


	//   ....[8]....
        /*01dc*/ 	.word	0xffffffff


	//   ....[9]....
        /*01e0*/ 	.word	0xffffffff


	//   ....[10]....
        /*01e4*/ 	.word	0xffffffff


	//   ....[11]....
        /*01e8*/ 	.word	0xffffffff


	//   ....[12]....
        /*01ec*/ 	.word	0xffffffff


	//   ....[13]....
        /*01f0*/ 	.word	0xffffffff


	//   ....[14]....
        /*01f4*/ 	.word	0xffffffff


	//   ....[15]....
        /*01f8*/ 	.word	0xffffffff


	//   ....[16]....
        /*01fc*/ 	.word	0xffffffff


	//   ....[17]....
        /*0200*/ 	.word	0xffffffff


	//   ....[18]....
        /*0204*/ 	.word	0xffffffff


	//   ....[19]....
        /*0208*/ 	.word	0xffffffff


	//   ....[20]....
        /*020c*/ 	.word	0xffffffff


	//   ....[21]....
        /*0210*/ 	.word	0xffffffff


	//   ....[22]....
        /*0214*/ 	.word	0xffffffff


	//   ....[23]....
        /*0218*/ 	.word	0xffffffff


	//----- nvinfo : EIATTR_COOP_GROUP_INSTR_OFFSETS
	.align		4
.L_62:
        /*021c*/ 	.byte	0x04, 0x28
        /*021e*/ 	.short	(.L_64 - .L_63)


	//   ....[0]....
.L_63:
        /*0220*/ 	.word	0x000029e0


	//   ....[1]....
        /*0224*/ 	.word	0x00002da0


	//   ....[2]....
        /*0228*/ 	.word	0x00002df0


	//   ....[3]....
        /*022c*/ 	.word	0x00002f60


	//   ....[4]....
        /*0230*/ 	.word	0x000030e0


	//   ....[5]....
        /*0234*/ 	.word	0x000032f0


	//   ....[6]....
        /*0238*/ 	.word	0x00003300


	//   ....[7]....
        /*023c*/ 	.word	0x00003360


	//   ....[8]....
        /*0240*/ 	.word	0x00003c90


	//   ....[9]....
        /*0244*/ 	.word	0x00003cb0


	//   ....[10]....
        /*0248*/ 	.word	0x00003cd0


	//   ....[11]....
        /*024c*/ 	.word	0x00003ce0


	//   ....[12]....
        /*0250*/ 	.word	0x00003d00


	//   ....[13]....
        /*0254*/ 	.word	0x00003d10


	//   ....[14]....
        /*0258*/ 	.word	0x00003d20


	//   ....[15]....
        /*025c*/ 	.word	0x00003d30


	//   ....[16]....
        /*0260*/ 	.word	0x00004260


	//   ....[17]....
        /*0264*/ 	.word	0x00004270


	//   ....[18]....
        /*0268*/ 	.word	0x00004280


	//   ....[19]....
        /*026c*/ 	.word	0x00004290


	//   ....[20]....
        /*0270*/ 	.word	0x000042e0


	//   ....[21]....
        /*0274*/ 	.word	0x00004300


	//   ....[22]....
        /*0278*/ 	.word	0x00004320


	//   ....[23]....
        /*027c*/ 	.word	0x00004330


	//----- nvinfo : EIATTR_EXIT_INSTR_OFFSETS
	.align		4
.L_64:
        /*0280*/ 	.byte	0x04, 0x1c
        /*0282*/ 	.short	(.L_66 - .L_65)


	//   ....[0]....
.L_65:
        /*0284*/ 	.word	0x00007630


	//----- nvinfo : EIATTR_REQNTID
	.align		4
.L_66:
        /*0288*/ 	.byte	0x04, 0x10
        /*028a*/ 	.short	(.L_68 - .L_67)
.L_67:
        /*028c*/ 	.word	0x00000100
        /*0290*/ 	.word	0x00000001
        /*0294*/ 	.word	0x00000001


	//----- nvinfo : EIATTR_CBANK_PARAM_SIZE
	.align		4
.L_68:
        /*0298*/ 	.byte	0x03, 0x19
        /*029a*/ 	.short	0x0088


	//----- nvinfo : EIATTR_PARAM_CBANK
	.align		4
        /*029c*/ 	.byte	0x04, 0x0a
        /*029e*/ 	.short	(.L_70 - .L_69)
	.align		4
.L_69:
        /*02a0*/ 	.word	index@(.nv.constant0.attn_fwd)
        /*02a4*/ 	.short	0x0210
        /*02a6*/ 	.short	0x0088


	//----- nvinfo : EIATTR_SW_WAR
	.align		4
.L_70:
        /*02a8*/ 	.byte	0x04, 0x36
        /*02aa*/ 	.short	(.L_72 - .L_71)
.L_71:
        /*02ac*/ 	.word	0x00000008
.L_72:


//--------------------- .nv.callgraph             --------------------------
	.section	.nv.callgraph,"",@"SHT_CUDA_CALLGRAPH"
	.align	4
	.sectionentsize	8
	.align		4
        /*0000*/ 	.word	0x00000000
	.align		4
        /*0004*/ 	.word	0xffffffff
	.align		4
        /*0008*/ 	.word	0x00000000
	.align		4
        /*000c*/ 	.word	0xfffffffe
	.align		4
        /*0010*/ 	.word	0x00000000
	.align		4
        /*0014*/ 	.word	0xfffffffd
	.align		4
        /*0018*/ 	.word	0x00000000
	.align		4
        /*001c*/ 	.word	0xfffffffc


//--------------------- .nv.constant4             --------------------------
	.section	.nv.constant4,"a",@progbits
	.align	8
	.align		8
.nv.constant4:
        /*0000*/ 	.dword	_$_str


//--------------------- .text.attn_fwd            --------------------------
	.section	.text.attn_fwd,"ax",@progbits
	.align	128
        .global         attn_fwd
        .type           attn_fwd,@function
        .size           attn_fwd,(.L_x_3 - attn_fwd)
        .other          attn_fwd,@"STO_CUDA_ENTRY STV_DEFAULT"
attn_fwd:
.text.attn_fwd:
[----:B------:R-:W-:Y:S01]  /*0000*/  LDC R1, c[0x0][0x28] ;  /* 0x00000a00ff017b82 */ /* 0x000fe20000000800 */
[----:B------:R-:W0:Y:S07]  /*0010*/  S2R R5, SR_CTAID.X ;  /* 0x0000000000057919 */ /* 0x000e2e0000002500 */
[----:B------:R-:W1:Y:S01]  /*0020*/  S2UR UR18, SR_CTAID.Y ;  /* 0x00000000001279c3 */ /* 0x000e620000002600 */
[----:B------:R-:W-:Y:S01]  /*0030*/  ULDC.64 UR4, c[0x0][0x240] ;  /* 0x0000900000047ab9 */ /* 0x000fe20000000a00 */
[----:B------:R-:W-:Y:S01]  /*0040*/  ULDC.64 UR20, c[0x0][0x208] ;  /* 0x0000820000147ab9 */ /* 0x000fe20000000a00 */
[----:B------:R-:W0:Y:S05]  /*0050*/  S2R R10, SR_TID.X ;  /* 0x00000000000a7919 */ /* 0x000e2a0000002100 */
[----:B------:R-:W2:Y:S08]  /*0060*/  LDC R135, c[0x0][0x248] ;  /* 0x00009200ff877b82 */ /* 0x000eb00000000800 */
[----:B------:R-:W3:Y:S01]  /*0070*/  LDC.64 R6, c[0x0][0x210] ;  /* 0x00008400ff067b82 */ /* 0x000ee20000000a00 */
[----:B-1----:R-:W-:Y:S01]  /*0080*/  UIMAD UR4, UR18, UR4, URZ ;  /* 0x00000004120472a4 */ /* 0x002fe2000f8e023f */
[----:B--2---:R-:W-:-:S02]  /*0090*/  IMAD.SHL.U32 R9, R135, 0x4, RZ ;  /* 0x0000000487097824 */ /* 0x004fc400078e00ff */
[----:B------:R-:W-:Y:S01]  /*00a0*/  IMAD R13, R135, 0x5, RZ ;  /* 0x00000005870d7824 */ /* 0x000fe200078e02ff */
[----:B0-----:R-:W-:-:S05]  /*00b0*/  PRMT R2, R10, 0x6540, R5 ;  /* 0x000065400a027816 */ /* 0x001fca0000000005 */
[----:B------:R-:W-:Y:S01]  /*00c0*/  IMAD R3, R2, UR5, RZ ;  /* 0x0000000502037c24 */ /* 0x000fe2000f8e02ff */
[----:B------:R-:W-:Y:S01]  /*00d0*/  USHF.R.S32.HI UR5, URZ, 0x1f, UR4 ;  /* 0x0000001f3f057899 */ /* 0x000fe20008011404 */
[C---:B------:R-:W-:Y:S02]  /*00e0*/  IMAD R15, R135.reuse, 0x6, RZ ;  /* 0x00000006870f7824 */ /* 0x040fe400078e02ff */
[----:B------:R-:W-:Y:S01]  /*00f0*/  IMAD R17, R135, 0x7, RZ ;  /* 0x0000000787117824 */ /* 0x000fe200078e02ff */
[----:B---3--:R-:W-:Y:S01]  /*0100*/  IADD3 R6, P0, P1, R3, UR4, R6 ;  /* 0x0000000403067c10 */ /* 0x008fe2000f91e006 */
[C---:B------:R-:W-:Y:S01]  /*0110*/  IMAD.SHL.U32 R19, R135.reuse, 0x8, RZ ;  /* 0x0000000887137824 */ /* 0x040fe200078e00ff */
[----:B------:R-:W-:Y:S01]  /*0120*/  SHF.R.S32.HI R0, RZ, 0x1f, R3 ;  /* 0x0000001fff007819 */ /* 0x000fe20000011403 */
[C---:B------:R-:W-:Y:S02]  /*0130*/  IMAD R21, R135.reuse, 0x9, RZ ;  /* 0x0000000987157824 */ /* 0x040fe400078e02ff */
[C---:B------:R-:W-:Y:S01]  /*0140*/  IMAD R23, R135.reuse, 0xa, RZ ;  /* 0x0000000a87177824 */ /* 0x040fe200078e02ff */
[----:B------:R-:W-:Y:S01]  /*0150*/  IADD3.X R7, R0, UR5, R7, P0, P1 ;  /* 0x0000000500077c10 */ /* 0x000fe200087e2407 */
[----:B------:R-:W-:Y:S01]  /*0160*/  IMAD R25, R135, 0xb, RZ ;  /* 0x0000000b87197824 */ /* 0x000fe200078e02ff */
[-C--:B------:R-:W-:Y:S01]  /*0170*/  IADD3 R8, P6, R9, R6.reuse, RZ ;  /* 0x0000000609087210 */ /* 0x080fe20007fde0ff */
        /* <DEDUP_REMOVED lines=8> */
[----:B------:R-:W-:Y:S01]  /*0200*/  IMAD.SHL.U32 R35, R135, 0x10, RZ ;  /* 0x0000001087237824 */ /* 0x000fe200078e00ff */
[-C--:B------:R-:W-:Y:S01]  /*0210*/  IADD3 R20, P4, R21, R6.reuse, RZ ;  /* 0x0000000615147210 */ /* 0x080fe20007f9e0ff */
[----:B------:R-:W-:Y:S01]  /*0220*/  IMAD R37, R135, 0x11, RZ ;  /* 0x0000001187257824 */ /* 0x000fe200078e02ff */
[-C--:B------:R-:W-:Y:S01]  /*0230*/  IADD3 R22, P3, R23, R6.reuse, RZ ;  /* 0x0000000617167210 */ /* 0x080fe20007f7e0ff */
[----:B------:R-:W-:Y:S01]  /*0240*/  IMAD R39, R135, 0x12, RZ ;  /* 0x0000001287277824 */ /* 0x000fe200078e02ff */
[-C--:B------:R-:W-:Y:S01]  /*0250*/  LEA.HI.X.SX32 R9, R9, R7.reuse, 0x1, P6 ;  /* 0x0000000709097211 */ /* 0x080fe200030f0eff */
[----:B------:R-:W-:Y:S01]  /*0260*/  IMAD R41, R135, 0x13, RZ ;  /* 0x0000001387297824 */ /* 0x000fe200078e02ff */
[-C--:B------:R-:W-:Y:S01]  /*0270*/  LEA.HI.X.SX32 R13, R13, R7.reuse, 0x1, P5 ;  /* 0x000000070d0d7211 */ /* 0x080fe200028f0eff */
[----:B------:R-:W-:Y:S01]  /*0280*/  IMAD R43, R135, 0x14, RZ ;  /* 0x00000014872b7824 */ /* 0x000fe200078e02ff */
        /* <DEDUP_REMOVED lines=22> */
[-C--:B------:R-:W-:Y:S01]  /*03f0*/  IADD3 R36, P3, R37, R6.reuse, RZ ;  /* 0x0000000625247210 */ /* 0x080fe20007f7e0ff */
[----:B------:R-:W-:Y:S01]  /*0400*/  IMAD.SHL.U32 R67, R135, 0x20, RZ ;  /* 0x0000002087437824 */ /* 0x000fe200078e00ff */
        /* <DEDUP_REMOVED lines=63> */
[----:B------:R-:W-:Y:S01]  /*0800*/  IMAD.SHL.U32 R3, R135, 0x2, RZ ;  /* 0x0000000287037824 */ /* 0x000fe200078e00ff */
[-C--:B------:R-:W-:Y:S01]  /*0810*/  LEA.HI.X.SX32 R57, R57, R7.reuse, 0x1, P2 ;  /* 0x0000000739397211 */ /* 0x080fe200010f0eff */
[----:B------:R-:W-:Y:S01]  /*0820*/  IMAD R11, R135, 0x3, RZ ;  /* 0x00000003870b7824 */ /* 0x000fe200078e02ff */
[----:B------:R-:W-:Y:S01]  /*0830*/  LEA.HI.X.SX32 R59, R59, R7, 0x1, P1 ;  /* 0x000000073b3b7211 */ /* 0x000fe200008f0eff */
[----:B------:R0:W2:Y:S01]  /*0840*/  LDG.E.U8 R0, desc[UR20][R6.64] ;  /* 0x0000001406007981 */ /* 0x0000a2000c1e1100 */
[----:B------:R-:W-:-:S02]  /*0850*/  IADD3 R70, P2, R71, R6, RZ ;  /* 0x0000000647467210 */ /* 0x000fc40007f5e0ff */
[-C--:B------:R-:W-:Y:S01]  /*0860*/  IADD3 R72, P1, R73, R6.reuse, RZ ;  /* 0x0000000649487210 */ /* 0x080fe20007f3e0ff */
[----:B------:R-:W3:Y:S01]  /*0870*/  LDG.E.U8 R8, desc[UR20][R8.64] ;  /* 0x0000001408087981 */ /* 0x000ee2000c1e1100 */
[-C--:B------:R-:W-:Y:S02]  /*0880*/  LEA.HI.X.SX32 R61, R61, R7.reuse, 0x1, P0 ;  /* 0x000000073d3d7211 */ /* 0x080fe400000f0eff */
[-C--:B------:R-:W-:Y:S01]  /*0890*/  LEA.HI.X.SX32 R63, R63, R7.reuse, 0x1, P4 ;  /* 0x000000073f3f7211 */ /* 0x080fe200020f0eff */
[----:B------:R-:W3:Y:S01]  /*08a0*/  LDG.E.U8 R13, desc[UR20][R12.64] ;  /* 0x000000140c0d7981 */ /* 0x000ee2000c1e1100 */
[-C--:B------:R-:W-:Y:S02]  /*08b0*/  IADD3 R74, P0, R75, R6.reuse, RZ ;  /* 0x000000064b4a7210 */ /* 0x080fe40007f1e0ff */
[----:B------:R-:W-:Y:S01]  /*08c0*/  IADD3 R76, P4, R77, R6, RZ ;  /* 0x000000064d4c7210 */ /* 0x000fe20007f9e0ff */
[----:B------:R-:W4:Y:S01]  /*08d0*/  LDG.E.U8 R14, desc[UR20][R14.64] ;  /* 0x000000140e0e7981 */ /* 0x000f22000c1e1100 */
[----:B------:R-:W-:-:S02]  /*08e0*/  LEA.HI.X.SX32 R65, R65, R7, 0x1, P3 ;  /* 0x0000000741417211 */ /* 0x000fc400018f0eff */
[-C--:B------:R-:W-:Y:S01]  /*08f0*/  IADD3 R78, P3, R79, R6.reuse, RZ ;  /* 0x000000064f4e7210 */ /* 0x080fe20007f7e0ff */
[----:B------:R-:W4:Y:S01]  /*0900*/  LDG.E.U8 R17, desc[UR20][R16.64] ;  /* 0x0000001410117981 */ /* 0x000f22000c1e1100 */
[-C--:B------:R-:W-:Y:S02]  /*0910*/  LEA.HI.X.SX32 R67, R67, R7.reuse, 0x1, P6 ;  /* 0x0000000743437211 */ /* 0x080fe400030f0eff */
[-C--:B------:R-:W-:Y:S01]  /*0920*/  LEA.HI.X.SX32 R69, R69, R7.reuse, 0x1, P5 ;  /* 0x0000000745457211 */ /* 0x080fe200028f0eff */
[----:B------:R-:W5:Y:S01]  /*0930*/  LDG.E.U8 R18, desc[UR20][R18.64] ;  /* 0x0000001412127981 */ /* 0x000f62000c1e1100 */
[-C--:B------:R-:W-:Y:S02]  /*0940*/  IADD3 R80, P6, R81, R6.reuse, RZ ;  /* 0x0000000651507210 */ /* 0x080fe40007fde0ff */
[----:B------:R-:W-:Y:S01]  /*0950*/  IADD3 R82, P5, R83, R6, RZ ;  /* 0x0000000653527210 */ /* 0x000fe20007fbe0ff */
[----:B------:R-:W5:Y:S01]  /*0960*/  LDG.E.U8 R21, desc[UR20][R20.64] ;  /* 0x0000001414157981 */ /* 0x000f62000c1e1100 */
[----:B------:R-:W-:-:S02]  /*0970*/  LEA.HI.X.SX32 R71, R71, R7, 0x1, P2 ;  /* 0x0000000747477211 */ /* 0x000fc400010f0eff */
[-C--:B------:R-:W-:Y:S01]  /*0980*/  LEA.HI.X.SX32 R73, R73, R7.reuse, 0x1, P1 ;  /* 0x0000000749497211 */ /* 0x080fe200008f0eff */
[----:B------:R-:W2:Y:S01]  /*0990*/  LDG.E.U8 R22, desc[UR20][R22.64] ;  /* 0x0000001416167981 */ /* 0x000ea2000c1e1100 */
[-C--:B------:R-:W-:Y:S02]  /*09a0*/  IADD3 R84, P2, R85, R6.reuse, RZ ;  /* 0x0000000655547210 */ /* 0x080fe40007f5e0ff */
[-C--:B------:R-:W-:Y:S01]  /*09b0*/  IADD3 R86, P1, R87, R6.reuse, RZ ;  /* 0x0000000657567210 */ /* 0x080fe20007f3e0ff */
[----:B------:R-:W2:Y:S01]  /*09c0*/  LDG.E.U8 R25, desc[UR20][R24.64] ;  /* 0x0000001418197981 */ /* 0x000ea2000c1e1100 */
[-C--:B------:R-:W-:Y:S02]  /*09d0*/  LEA.HI.X.SX32 R75, R75, R7.reuse, 0x1, P0 ;  /* 0x000000074b4b7211 */ /* 0x080fe400000f0eff */
[----:B------:R-:W-:Y:S01]  /*09e0*/  LEA.HI.X.SX32 R77, R77, R7, 0x1, P4 ;  /* 0x000000074d4d7211 */ /* 0x000fe200020f0eff */
[----:B------:R-:W2:Y:S01]  /*09f0*/  LDG.E.U8 R26, desc[UR20][R26.64] ;  /* 0x000000141a1a7981 */ /* 0x000ea2000c1e1100 */
[----:B------:R-:W-:-:S02]  /*0a00*/  IADD3 R88, P0, R89, R6, RZ ;  /* 0x0000000659587210 */ /* 0x000fc40007f1e0ff */
[-C--:B------:R-:W-:Y:S01]  /*0a10*/  IADD3 R90, P4, R91, R6.reuse, RZ ;  /* 0x000000065b5a7210 */ /* 0x080fe20007f9e0ff */
[----:B------:R-:W2:Y:S01]  /*0a20*/  LDG.E.U8 R29, desc[UR20][R28.64] ;  /* 0x000000141c1d7981 */ /* 0x000ea2000c1e1100 */
[-C--:B------:R-:W-:Y:S02]  /*0a30*/  LEA.HI.X.SX32 R79, R79, R7.reuse, 0x1, P3 ;  /* 0x000000074f4f7211 */ /* 0x080fe400018f0eff */
        /* <DEDUP_REMOVED lines=9> */
[-C--:B------:R-:W-:Y:S01]  /*0ad0*/  LEA.HI.X.SX32 R87, R87, R7.reuse, 0x1, P1 ;  /* 0x0000000757577211 */ /* 0x080fe200008f0eff */
[----:B------:R-:W2:Y:S01]  /*0ae0*/  LDG.E.U8 R37, desc[UR20][R36.64] ;  /* 0x0000001424257981 */ /* 0x000ea2000c1e1100 */
[-C--:B------:R-:W-:Y:S02]  /*0af0*/  IADD3 R98, P2, R99, R6.reuse, RZ ;  /* 0x0000000663627210 */ /* 0x080fe40007f5e0ff */
[----:B------:R-:W-:Y:S01]  /*0b00*/  IADD3 R100, P1, R101, R6, RZ ;  /* 0x0000000665647210 */ /* 0x000fe20007f3e0ff */
[----:B------:R-:W2:Y:S01]  /*0b10*/  LDG.E.U8 R38, desc[UR20][R38.64] ;  /* 0x0000001426267981 */ /* 0x000ea2000c1e1100 */
[----:B------:R-:W-:-:S02]  /*0b20*/  LEA.HI.X.SX32 R89, R89, R7, 0x1, P0 ;  /* 0x0000000759597211 */ /* 0x000fc400000f0eff */
[-C--:B------:R-:W-:Y:S01]  /*0b30*/  LEA.HI.X.SX32 R91, R91, R7.reuse, 0x1, P4 ;  /* 0x000000075b5b7211 */ /* 0x080fe200020f0eff */
[----:B------:R-:W2:Y:S01]  /*0b40*/  LDG.E.U8 R41, desc[UR20][R40.64] ;  /* 0x0000001428297981 */ /* 0x000ea2000c1e1100 */
[-C--:B------:R-:W-:Y:S02]  /*0b50*/  IADD3 R102, P0, R103, R6.reuse, RZ ;  /* 0x0000000667667210 */ /* 0x080fe40007f1e0ff */
[-C--:B------:R-:W-:Y:S01]  /*0b60*/  IADD3 R104, P4, R105, R6.reuse, RZ ;  /* 0x0000000669687210 */ /* 0x080fe20007f9e0ff */
[----:B------:R-:W2:Y:S01]  /*0b70*/  LDG.E.U8 R42, desc[UR20][R42.64] ;  /* 0x000000142a2a7981 */ /* 0x000ea2000c1e1100 */
[-C--:B------:R-:W-:Y:S02]  /*0b80*/  LEA.HI.X.SX32 R93, R93, R7.reuse, 0x1, P3 ;  /* 0x000000075d5d7211 */ /* 0x080fe400018f0eff */
        /* <DEDUP_REMOVED lines=39> */
[----:B------:R-:W-:Y:S01]  /*0e00*/  IADD3 R132, P4, R11, R6, RZ ;  /* 0x000000060b847210 */ /* 0x000fe20007f9e0ff */
[----:B------:R-:W2:Y:S01]  /*0e10*/  LDG.E.U8 R70, desc[UR20][R70.64] ;  /* 0x0000001446467981 */ /* 0x000ea2000c1e1100 */
[----:B------:R-:W-:Y:S02]  /*0e20*/  LEA.HI.X.SX32 R121, R125, R7, 0x1, P3 ;  /* 0x000000077d797211 */ /* 0x000fe400018f0eff */
[----:B0-----:R-:W-:Y:S01]  /*0e30*/  IADD3 R6, P3, R6, R135, RZ ;  /* 0x0000008706067210 */ /* 0x001fe20007f7e0ff */
[----:B------:R-:W2:Y:S01]  /*0e40*/  LDG.E.U8 R73, desc[UR20][R72.64] ;  /* 0x0000001448497981 */ /* 0x000ea2000c1e1100 */
[-C--:B------:R-:W-:Y:S02]  /*0e50*/  LEA.HI.X.SX32 R123, R127, R7.reuse, 0x1, P6 ;  /* 0x000000077f7b7211 */ /* 0x080fe400030f0eff */
[-C--:B------:R-:W-:Y:S01]  /*0e60*/  LEA.HI.X.SX32 R125, R129, R7.reuse, 0x1, P5 ;  /* 0x00000007817d7211 */ /* 0x080fe200028f0eff */
[----:B------:R-:W2:Y:S01]  /*0e70*/  LDG.E.U8 R74, desc[UR20][R74.64] ;  /* 0x000000144a4a7981 */ /* 0x000ea2000c1e1100 */
[----:B------:R-:W-:-:S02]  /*0e80*/  LEA.HI.X.SX32 R127, R131, R7, 0x1, P2 ;  /* 0x00000007837f7211 */ /* 0x000fc400010f0eff */
[-C--:B------:R-:W-:Y:S01]  /*0e90*/  LEA.HI.X.SX32 R129, R133, R7.reuse, 0x1, P1 ;  /* 0x0000000785817211 */ /* 0x080fe200008f0eff */
[----:B------:R-:W2:Y:S01]  /*0ea0*/  LDG.E.U8 R77, desc[UR20][R76.64] ;  /* 0x000000144c4d7981 */ /* 0x000ea2000c1e1100 */
[-C--:B------:R-:W-:Y:S02]  /*0eb0*/  LEA.HI.X.SX32 R131, R3, R7.reuse, 0x1, P0 ;  /* 0x0000000703837211 */ /* 0x080fe400000f0eff */
[-C--:B------:R-:W-:Y:S01]  /*0ec0*/  LEA.HI.X.SX32 R133, R11, R7.reuse, 0x1, P4 ;  /* 0x000000070b857211 */ /* 0x080fe200020f0eff */
[----:B------:R-:W2:Y:S01]  /*0ed0*/  LDG.E.U8 R78, desc[UR20][R78.64] ;  /* 0x000000144e4e7981 */ /* 0x000ea2000c1e1100 */
[----:B------:R-:W-:-:S03]  /*0ee0*/  LEA.HI.X.SX32 R7, R135, R7, 0x1, P3 ;  /* 0x0000000787077211 */ /* 0x000fc600018f0eff */
[----:B------:R-:W2:Y:S04]  /*0ef0*/  LDG.E.U8 R130, desc[UR20][R130.64] ;  /* 0x0000001482827981 */ /* 0x000ea8000c1e1100 */
        /* <DEDUP_REMOVED lines=22> */
[----:B------:R0:W2:Y:S04]  /*1060*/  LDG.E.U8 R121, desc[UR20][R120.64] ;  /* 0x0000001478797981 */ /* 0x0000a8000c1e1100 */
[----:B------:R-:W2:Y:S04]  /*1070*/  LDG.E.U8 R122, desc[UR20][R122.64] ;  /* 0x000000147a7a7981 */ /* 0x000ea8000c1e1100 */
[----:B------:R1:W2:Y:S04]  /*1080*/  LDG.E.U8 R125, desc[UR20][R124.64] ;  /* 0x000000147c7d7981 */ /* 0x0002a8000c1e1100 */
[----:B------:R-:W2:Y:S04]  /*1090*/  LDG.E.U8 R126, desc[UR20][R126.64] ;  /* 0x000000147e7e7981 */ /* 0x000ea8000c1e1100 */
[----:B------:R-:W2:Y:S01]  /*10a0*/  LDG.E.U8 R129, desc[UR20][R128.64] ;  /* 0x0000001480817981 */ /* 0x000ea2000c1e1100 */
[----:B------:R-:W1:Y:S01]  /*10b0*/  S2UR UR19, SR_CgaCtaId ;  /* 0x00000000001379c3 */ /* 0x000e620000008800 */
[----:B0-----:R-:W-:-:S02]  /*10c0*/  IMAD.SHL.U32 R120, R10, 0x8, RZ ;  /* 0x000000080a787824 */ /* 0x001fc400078e00ff */
[----:B------:R-:W-:Y:S01]  /*10d0*/  IMAD.SHL.U32 R162, R5, 0x100, RZ ;  /* 0x0000010005a27824 */ /* 0x000fe200078e00ff */
[----:B------:R-:W-:Y:S02]  /*10e0*/  UMOV UR4, 0x400 ;  /* 0x0000040000047882 */ /* 0x000fe40000000000 */
[----:B------:R-:W-:Y:S01]  /*10f0*/  LOP3.LUT R3, R120, 0x30, RZ, 0xc0, !PT ;  /* 0x0000003078037812 */ /* 0x000fe200078ec0ff */
[----:B------:R-:W-:-:S05]  /*1100*/  VIADD R173, R162, 0x100 ;  /* 0x00000100a2ad7836 */ /* 0x000fca0000000000 */
[----:B------:R-:W-:Y:S01]  /*1110*/  ISETP.GE.AND P0, PT, R173, 0x1, PT ;  /* 0x00000001ad00780c */ /* 0x000fe20003f06270 */
[----:B-1----:R-:W-:Y:S01]  /*1120*/  ULEA UR19, UR19, UR4, 0x18 ;  /* 0x0000000413137291 */ /* 0x002fe2000f8ec03f */
[C---:B------:R-:W-:Y:S01]  /*1130*/  IMAD.SHL.U32 R23, R10.reuse, 0x4, RZ ;  /* 0x000000040a177824 */ /* 0x040fe200078e00ff */
[----:B------:R-:W-:Y:S01]  /*1140*/  LOP3.LUT R124, R10, 0xe0, RZ, 0xc0, !PT ;  /* 0x000000e00a7c7812 */ /* 0x000fe200078ec0ff */
[----:B------:R-:W-:Y:S01]  /*1150*/  IMAD.MOV.U32 R19, RZ, RZ, 0x3f800000 ;  /* 0x3f800000ff137424 */ /* 0x000fe200078e00ff */
[----:B------:R-:W-:Y:S01]  /*1160*/  SHF.R.U32.HI R123, RZ, 0x1, R10 ;  /* 0x00000001ff7b7819 */ /* 0x000fe2000001160a */
[----:B------:R-:W-:Y:S01]  /*1170*/  IMAD.MOV.U32 R4, RZ, RZ, -0x800000 ;  /* 0xff800000ff047424 */ /* 0x000fe200078e00ff */
[----:B------:R-:W-:Y:S01]  /*1180*/  LOP3.LUT R120, R120, 0x38, RZ, 0xc0, !PT ;  /* 0x0000003878787812 */ /* 0x000fe200078ec0ff */
[----:B------:R-:W-:Y:S01]  /*1190*/  IMAD.MOV.U32 R6, RZ, RZ, -0x800000 ;  /* 0xff800000ff067424 */ /* 0x000fe200078e00ff */
[----:B------:R-:W-:Y:S01]  /*11a0*/  LOP3.LUT R23, R23, 0x3c0, RZ, 0xc0, !PT ;  /* 0x000003c017177812 */ /* 0x000fe200078ec0ff */
[----:B------:R-:W-:Y:S01]  /*11b0*/  IMAD.MOV.U32 R9, RZ, RZ, 0x3f800000 ;  /* 0x3f800000ff097424 */ /* 0x000fe200078e00ff */
[----:B---3--:R-:W-:-:S02]  /*11c0*/  PRMT R13, R8, 0x3340, R13 ;  /* 0x00003340080d7816 */ /* 0x008fc4000000000d */
[----:B------:R-:W-:Y:S02]  /*11d0*/  LOP3.LUT R8, R10, 0xff, RZ, 0xc0, !PT ;  /* 0x000000ff0a087812 */ /* 0x000fe400078ec0ff */
[----:B----4-:R-:W-:-:S03]  /*11e0*/  PRMT R14, R14, 0x3340, R17 ;  /* 0x000033400e0e7816 */ /* 0x010fc60000000011 */
[----:B------:R-:W-:Y:S01]  /*11f0*/  IMAD R3, R8, 0x40, R3 ;  /* 0x0000004008037824 */ /* 0x000fe200078e0203 */
[----:B------:R-:W-:Y:S02]  /*1200*/  PRMT R13, R13, 0x5410, R14 ;  /* 0x000054100d0d7816 */ /* 0x000fe4000000000e */
[----:B-----5:R-:W-:Y:S02]  /*1210*/  PRMT R18, R18, 0x3340, R21 ;  /* 0x0000334012127816 */ /* 0x020fe40000000015 */
[----:B--2---:R-:W-:-:S04]  /*1220*/  PRMT R25, R22, 0x3340, R25 ;  /* 0x0000334016197816 */ /* 0x004fc80000000019 */
[----:B------:R-:W-:Y:S02]  /*1230*/  PRMT R14, R18, 0x5410, R25 ;  /* 0x00005410120e7816 */ /* 0x000fe40000000019 */
[----:B------:R-:W-:Y:S02]  /*1240*/  PRMT R15, R26, 0x3340, R29 ;  /* 0x000033401a0f7816 */ /* 0x000fe4000000001d */
[----:B------:R-:W-:-:S04]  /*1250*/  PRMT R30, R30, 0x3340, R33 ;  /* 0x000033401e1e7816 */ /* 0x000fc80000000021 */
[----:B------:R-:W-:Y:S02]  /*1260*/  PRMT R15, R15, 0x5410, R30 ;  /* 0x000054100f0f7816 */ /* 0x000fe4000000001e */
[----:B------:R-:W-:Y:S02]  /*1270*/  PRMT R34, R34, 0x3340, R37 ;  /* 0x0000334022227816 */ /* 0x000fe40000000025 */
[----:B------:R-:W-:Y:S02]  /*1280*/  LOP3.LUT R11, R3, 0x20, RZ, 0x3c, !PT ;  /* 0x00000020030b7812 */ /* 0x000fe400078e3cff */
[----:B------:R-:W-:-:S04]  /*1290*/  PRMT R41, R38, 0x3340, R41 ;  /* 0x0000334026297816 */ /* 0x000fc80000000029 */
[----:B------:R-:W-:Y:S02]  /*12a0*/  PRMT R24, R34, 0x5410, R41 ;  /* 0x0000541022187816 */ /* 0x000fe40000000029 */
[----:B------:R-:W-:Y:S02]  /*12b0*/  PRMT R42, R42, 0x3340, R45 ;  /* 0x000033402a2a7816 */ /* 0x000fe4000000002d */
        /* <DEDUP_REMOVED lines=12> */
[----:B------:R-:W-:Y:S02]  /*1380*/  PRMT R133, R130, 0x3340, R133 ;  /* 0x0000334082857816 */ /* 0x000fe40000000085 */
[----:B------:R-:W-:-:S04]  /*1390*/  PRMT R0, R0, 0x3340, R7 ;  /* 0x0000334000007816 */ /* 0x000fc80000000007 */
[----:B------:R-:W-:Y:S02]  /*13a0*/  PRMT R12, R0, 0x5410, R133 ;  /* 0x00005410000c7816 */ /* 0x000fe40000000085 */
[----:B------:R-:W-:Y:S02]  /*13b0*/  PRMT R78, R78, 0x3340, R81 ;  /* 0x000033404e4e7816 */ /* 0x000fe40000000051 */
[----:B------:R-:W-:Y:S02]  /*13c0*/  LOP3.LUT R0, R3, 0x10, RZ, 0x3c, !PT ;  /* 0x0000001003007812 */ /* 0x000fe400078e3cff */
[----:B------:R-:W-:Y:S01]  /*13d0*/  PRMT R82, R82, 0x3340, R85 ;  /* 0x0000334052527816 */ /* 0x000fe20000000055 */
[----:B------:R0:W-:Y:S01]  /*13e0*/  STS.128 [R3+UR19], R12 ;  /* 0x0000000c03007988 */ /* 0x0001e20008000c13 */
[----:B------:R-:W-:Y:S02]  /*13f0*/  PRMT R29, R29, 0x5410, R78 ;  /* 0x000054101d1d7816 */ /* 0x000fe4000000004e */
[----:B------:R-:W-:-:S04]  /*1400*/  PRMT R89, R86, 0x3340, R89 ;  /* 0x0000334056597816 */ /* 0x000fc80000000059 */
[----:B------:R-:W-:Y:S02]  /*1410*/  PRMT R30, R82, 0x5410, R89 ;  /* 0x00005410521e7816 */ /* 0x000fe40000000059 */
[----:B------:R-:W-:Y:S02]  /*1420*/  PRMT R31, R90, 0x3340, R93 ;  /* 0x000033405a1f7816 */ /* 0x000fe4000000005d */
[----:B0-----:R-:W-:Y:S02]  /*1430*/  LOP3.LUT R12, R3, 0x30, RZ, 0x3c, !PT ;  /* 0x00000030030c7812 */ /* 0x001fe400078e3cff */
[----:B------:R-:W-:-:S04]  /*1440*/  PRMT R94, R94, 0x3340, R97 ;  /* 0x000033405e5e7816 */ /* 0x000fc80000000061 */
[----:B------:R-:W-:Y:S02]  /*1450*/  PRMT R31, R31, 0x5410, R94 ;  /* 0x000054101f1f7816 */ /* 0x000fe4000000005e */
[----:B------:R-:W-:Y:S01]  /*1460*/  PRMT R98, R98, 0x3340, R101 ;  /* 0x0000334062627816 */ /* 0x000fe20000000065 */
[----:B------:R0:W-:Y:S01]  /*1470*/  STS.128 [R0+UR19], R24 ;  /* 0x0000001800007988 */ /* 0x0001e20008000c13 */
[----:B------:R-:W-:-:S04]  /*1480*/  PRMT R105, R102, 0x3340, R105 ;  /* 0x0000334066697816 */ /* 0x000fc80000000069 */
[----:B------:R-:W-:Y:S02]  /*1490*/  PRMT R32, R98, 0x5410, R105 ;  /* 0x0000541062207816 */ /* 0x000fe40000000069 */
[----:B------:R-:W-:Y:S02]  /*14a0*/  PRMT R33, R106, 0x3340, R109 ;  /* 0x000033406a217816 */ /* 0x000fe4000000006d */
[----:B------:R-:W-:-:S04]  /*14b0*/  PRMT R112, R112, 0x3340, R117 ;  /* 0x0000334070707816 */ /* 0x000fc80000000075 */
[----:B------:R-:W-:Y:S02]  /*14c0*/  PRMT R33, R33, 0x5410, R112 ;  /* 0x0000541021217816 */ /* 0x000fe40000000070 */
[----:B------:R-:W-:Y:S02]  /*14d0*/  PRMT R111, R118, 0x3340, R111 ;  /* 0x00003340766f7816 */ /* 0x000fe4000000006f */
[----:B------:R-:W-:Y:S01]  /*14e0*/  PRMT R114, R114, 0x3340, R121 ;  /* 0x0000334072727816 */ /* 0x000fe20000000079 */
[----:B------:R-:W-:-:S03]  /*14f0*/  IMAD.SHL.U32 R121, R10, 0x80, RZ ;  /* 0x000000800a797824 */ /* 0x000fc600078e00ff */
[----:B------:R-:W-:Y:S02]  /*1500*/  PRMT R34, R111, 0x5410, R114 ;  /* 0x000054106f227816 */ /* 0x000fe40000000072 */
[----:B------:R-:W-:Y:S01]  /*1510*/  PRMT R35, R122, 0x3340, R125 ;  /* 0x000033407a237816 */ /* 0x000fe2000000007d */
[----:B------:R-:W-:Y:S01]  /*1520*/  IMAD.SHL.U32 R122, R10, 0x10, RZ ;  /* 0x000000100a7a7824 */ /* 0x000fe200078e00ff */
[----:B------:R-:W-:-:S04]  /*1530*/  PRMT R126, R126, 0x3340, R129 ;  /* 0x000033407e7e7816 */ /* 0x000fc80000000081 */
[----:B------:R-:W-:Y:S01]  /*1540*/  PRMT R35, R35, 0x5410, R126 ;  /* 0x0000541023237816 */ /* 0x000fe2000000007e */
[----:B------:R1:W-:Y:S01]  /*1550*/  STS.128 [R11+UR19], R28 ;  /* 0x0000001c0b007988 */ /* 0x0003e20008000c13 */
[----:B------:R-:W-:-:S03]  /*1560*/  IMAD.MOV.U32 R7, RZ, RZ, -0x800000 ;  /* 0xff800000ff077424 */ /* 0x000fc600078e00ff */
[----:B------:R2:W-:Y:S01]  /*1570*/  STS.128 [R12+UR19], R32 ;  /* 0x000000200c007988 */ /* 0x0005e20008000c13 */
[----:B------:R-:W-:Y:S01]  /*1580*/  IMAD.MOV.U32 R3, RZ, RZ, -0x800000 ;  /* 0xff800000ff037424 */ /* 0x000fe200078e00ff */
[----:B------:R-:W-:Y:S01]  /*1590*/  CS2R R56, SRZ ;  /* 0x0000000000387805 */ /* 0x000fe2000001ff00 */
[----:B------:R-:W-:Y:S01]  /*15a0*/  IMAD.MOV.U32 R18, RZ, RZ, 0x3f800000 ;  /* 0x3f800000ff127424 */ /* 0x000fe200078e00ff */
[----:B------:R-:W-:Y:S01]  /*15b0*/  CS2R R58, SRZ ;  /* 0x00000000003a7805 */ /* 0x000fe2000001ff00 */
[----:B------:R-:W-:Y:S01]  /*15c0*/  IMAD.MOV.U32 R22, RZ, RZ, 0x3f800000 ;  /* 0x3f800000ff167424 */ /* 0x000fe200078e00ff */
[----:B------:R-:W-:Y:S02]  /*15d0*/  CS2R R60, SRZ ;  /* 0x00000000003c7805 */ /* 0x000fe4000001ff00 */
[----:B------:R-:W-:Y:S02]  /*15e0*/  CS2R R62, SRZ ;  /* 0x00000000003e7805 */ /* 0x000fe4000001ff00 */
[----:B------:R-:W-:-:S02]  /*15f0*/  CS2R R64, SRZ ;  /* 0x0000000000407805 */ /* 0x000fc4000001ff00 */
[----:B------:R-:W-:Y:S02]  /*1600*/  CS2R R66, SRZ ;  /* 0x0000000000427805 */ /* 0x000fe4000001ff00 */
[----:B------:R-:W-:Y:S02]  /*1610*/  CS2R R68, SRZ ;  /* 0x0000000000447805 */ /* 0x000fe4000001ff00 */
[----:B------:R-:W-:Y:S02]  /*1620*/  CS2R R70, SRZ ;  /* 0x0000000000467805 */ /* 0x000fe4000001ff00 */
        /* <DEDUP_REMOVED lines=8> */
[----:B0-----:R-:W-:-:S02]  /*16b0*/  CS2R R24, SRZ ;  /* 0x0000000000187805 */ /* 0x001fc4000001ff00 */
[----:B------:R-:W-:Y:S02]  /*16c0*/  CS2R R26, SRZ ;  /* 0x00000000001a7805 */ /* 0x000fe4000001ff00 */
[----:B-1----:R-:W-:Y:S02]  /*16d0*/  CS2R R28, SRZ ;  /* 0x00000000001c7805 */ /* 0x002fe4000001ff00 */
[----:B------:R-:W-:Y:S02]  /*16e0*/  CS2R R30, SRZ ;  /* 0x00000000001e7805 */ /* 0x000fe4000001ff00 */
[----:B--2---:R-:W-:Y:S02]  /*16f0*/  CS2R R32, SRZ ;  /* 0x0000000000207805 */ /* 0x004fe4000001ff00 */
        /* <DEDUP_REMOVED lines=11> */
[----:B------:R-:W-:Y:S01]  /*17b0*/  LOP3.LUT R122, R122, 0xf0, RZ, 0xc0, !PT ;  /* 0x000000f07a7a7812 */ /* 0x000fe200078ec0ff */
[----:B------:R-:W-:Y:S01]  /*17c0*/  IMAD.SHL.U32 R0, R10, 0x2, RZ ;  /* 0x000000020a007824 */ /* 0x000fe200078e00ff */
[----:B------:R-:W-:Y:S01]  /*17d0*/  LOP3.LUT R121, R121, 0x800, RZ, 0xc0, !PT ;  /* 0x0000080079797812 */ /* 0x000fe200078ec0ff */
[----:B------:R-:W-:Y:S06]  /*17e0*/  @!P0 BRA `(.L_x_0) ;  /* 0x0000002c00308947 */ /* 0x000fec0003800000 */
[----:B------:R-:W0:Y:S01]  /*17f0*/  LDC.64 R4, c[0x0][0x250] ;  /* 0x00009400ff047b82 */ /* 0x000e220000000a00 */
[C---:B------:R-:W-:Y:S01]  /*1800*/  LOP3.LUT R3, R10.reuse, 0x1, RZ, 0xc0, !PT ;  /* 0x000000010a037812 */ /* 0x040fe200078ec0ff */
[----:B------:R-:W-:Y:S01]  /*1810*/  ULDC UR4, c[0x0][0x258] ;  /* 0x0000960000047ab9 */ /* 0x000fe20000000800 */
[C---:B------:R-:W-:Y:S01]  /*1820*/  LOP3.LUT R6, R10.reuse, 0x1c, RZ, 0xc0, !PT ;  /* 0x0000001c0a067812 */ /* 0x040fe200078ec0ff */
[----:B------:R-:W-:Y:S01]  /*1830*/  ULDC.64 UR6, c[0x0][0x218] ;  /* 0x0000860000067ab9 */ /* 0x000fe20000000a00 */
[--C-:B------:R-:W-:Y:S01]  /*1840*/  SHF.R.U32.HI R160, RZ, 0x1, R10.reuse ;  /* 0x00000001ffa07819 */ /* 0x100fe2000001160a */
[----:B------:R-:W-:Y:S01]  /*1850*/  ULDC.64 UR16, c[0x0][0x260] ;  /* 0x0000980000107ab9 */ /* 0x000fe20000000a00 */
[----:B------:R-:W-:Y:S01]  /*1860*/  SHF.R.U32.HI R12, RZ, 0x5, R10 ;  /* 0x00000005ff0c7819 */ /* 0x000fe2000001160a */
[----:B------:R-:W1:Y:S01]  /*1870*/  LDC.64 R140, c[0x0][0x220] ;  /* 0x00008800ff8c7b82 */ /* 0x000e620000000a00 */
[----:B------:R-:W-:Y:S01]  /*1880*/  IMAD R9, R3, 0x2, R6 ;  /* 0x0000000203097824 */ /* 0x000fe200078e0206 */
[----:B------:R-:W-:Y:S01]  /*1890*/  LOP3.LUT R3, R10, 0x3f, RZ, 0xc0, !PT ;  /* 0x0000003f0a037812 */ /* 0x000fe200078ec0ff */
[----:B------:R-:W-:Y:S01]  /*18a0*/  UIMAD UR16, UR18, UR16, URZ ;  /* 0x00000010121072a4 */ /* 0x000fe2000f8e023f */
[----:B------:R-:W-:Y:S01]  /*18b0*/  SGXT.U32 R160, R160, 0x1 ;  /* 0x00000001a0a0781a */ /* 0x000fe20000000000 */
[----:B------:R-:W-:Y:S01]  /*18c0*/  IMAD.MOV.U32 R135, RZ, RZ, 0x5410 ;  /* 0x00005410ff877424 */ /* 0x000fe200078e00ff */
[--C-:B------:R-:W-:Y:S01]  /*18d0*/  SHF.R.U32.HI R6, RZ, 0x2, R10.reuse ;  /* 0x00000002ff067819 */ /* 0x100fe2000001160a */
[----:B------:R-:W-:Y:S01]  /*18e0*/  IMAD R3, R3, UR4, RZ ;  /* 0x0000000403037c24 */ /* 0x000fe2000f8e02ff */
[----:B------:R-:W2:Y:S01]  /*18f0*/  LDC R136, c[0x0][0x268] ;  /* 0x00009a00ff887b82 */ /* 0x000ea20000000800 */
[----:B------:R-:W-:Y:S01]  /*1900*/  LOP3.LUT R160, R9, R160, RZ, 0xfc, !PT ;  /* 0x000000a009a07212 */ /* 0x000fe200078efcff */
[----:B------:R-:W-:Y:S01]  /*1910*/  USHF.R.S32.HI UR4, URZ, 0x1f, UR16 ;  /* 0x0000001f3f047899 */ /* 0x000fe20008011410 */
[----:B------:R-:W-:Y:S01]  /*1920*/  SHF.R.U32.HI R9, RZ, 0x5, R10 ;  /* 0x00000005ff097819 */ /* 0x000fe2000001160a */
[----:B------:R-:W-:Y:S01]  /*1930*/  IMAD.MOV.U32 R134, RZ, RZ, 0x7632 ;  /* 0x00007632ff867424 */ /* 0x000fe200078e00ff */
[----:B------:R-:W-:Y:S01]  /*1940*/  SHF.R.S32.HI R11, RZ, 0x1f, R3 ;  /* 0x0000001fff0b7819 */ /* 0x000fe20000011403 */
[----:B------:R-:W-:Y:S01]  /*1950*/  IMAD.MOV.U32 R164, RZ, RZ, -0x800000 ;  /* 0xff800000ffa47424 */ /* 0x000fe200078e00ff */
[----:B------:R-:W-:Y:S01]  /*1960*/  R2UR UR24, R12 ;  /* 0x000000000c1872ca */ /* 0x000fe200000e0000 */
[----:B0-----:R-:W-:Y:S01]  /*1970*/  IMAD R4, R4, UR18, RZ ;  /* 0x0000001204047c24 */ /* 0x001fe2000f8e02ff */
[----:B------:R-:W-:Y:S01]  /*1980*/  SHF.R.U32.HI R7, RZ, 0x1, R124 ;  /* 0x00000001ff077819 */ /* 0x000fe2000001167c */
[----:B------:R-:W-:Y:S01]  /*1990*/  IMAD.MOV.U32 R19, RZ, RZ, 0x3f800000 ;  /* 0x3f800000ff137424 */ /* 0x000fe200078e00ff */
[----:B------:R-:W-:Y:S01]  /*19a0*/  SGXT.U32 R6, R6, 0x3 ;  /* 0x000000030606781a */ /* 0x000fe20000000000 */
[----:B------:R-:W-:Y:S01]  /*19b0*/  IMAD.MOV.U32 R128, RZ, RZ, RZ ;  /* 0x000000ffff807224 */ /* 0x000fe200078e00ff */
[--C-:B------:R-:W-:Y:S01]  /*19c0*/  IADD3 R149, P0, P1, R3, UR6, R4.reuse ;  /* 0x0000000603957c10 */ /* 0x100fe2000f91e004 */
[----:B------:R-:W-:Y:S01]  /*19d0*/  IMAD.MOV.U32 R18, RZ, RZ, 0x3f800000 ;  /* 0x3f800000ff127424 */ /* 0x000fe200078e00ff */
[----:B------:R-:W-:Y:S01]  /*19e0*/  LOP3.LUT R3, R10, 0x1f, RZ, 0xc0, !PT ;  /* 0x0000001f0a037812 */ /* 0x000fe200078ec0ff */
[----:B------:R-:W-:Y:S01]  /*19f0*/  IMAD.MOV.U32 R22, RZ, RZ, 0x3f800000 ;  /* 0x3f800000ff167424 */ /* 0x000fe200078e00ff */
[----:B------:R-:W-:Y:S01]  /*1a00*/  SHF.R.S32.HI R4, RZ, 0x1f, R4 ;  /* 0x0000001fff047819 */ /* 0x000fe20000011404 */
[----:B------:R-:W-:Y:S01]  /*1a10*/  IMAD.MOV.U32 R125, RZ, RZ, -0x800000 ;  /* 0xff800000ff7d7424 */ /* 0x000fe200078e00ff */
[----:B------:R-:W-:Y:S01]  /*1a20*/  LOP3.LUT R162, R162, R7, R6, 0xfe, !PT ;  /* 0x00000007a2a27212 */ /* 0x000fe200078efe06 */
[----:B------:R-:W-:Y:S01]  /*1a30*/  IMAD R3, R3, UR17, RZ ;  /* 0x0000001103037c24 */ /* 0x000fe2000f8e02ff */
[----:B------:R-:W-:Y:S01]  /*1a40*/  IADD3.X R11, R11, UR7, R4, P0, P1 ;  /* 0x000000070b0b7c10 */ /* 0x000fe200087e2404 */
[----:B------:R-:W-:Y:S01]  /*1a50*/  IMAD.MOV.U32 R127, RZ, RZ, -0x800000 ;  /* 0xff800000ff7f7424 */ /* 0x000fe200078e00ff */
[----:B------:R-:W-:Y:S01]  /*1a60*/  SHF.R.U32.HI R4, RZ, 0x6, R10 ;  /* 0x00000006ff047819 */ /* 0x000fe2000001160a */
[----:B------:R-:W-:Y:S01]  /*1a70*/  IMAD.MOV.U32 R126, RZ, RZ, -0x800000 ;  /* 0xff800000ff7e7424 */ /* 0x000fe200078e00ff */
[----:B-1----:R-:W-:-:S02]  /*1a80*/  IADD3 R140, P1, P2, R3, UR16, R140 ;  /* 0x00000010038c7c10 */ /* 0x002fc4000fa3e08c */
[----:B------:R-:W-:Y:S02]  /*1a90*/  CS2R R56, SRZ ;  /* 0x0000000000387805 */ /* 0x000fe4000001ff00 */
[----:B------:R-:W-:Y:S02]  /*1aa0*/  SHF.R.S32.HI R12, RZ, 0x1f, R3 ;  /* 0x0000001fff0c7819 */ /* 0x000fe40000011403 */
[----:B------:R-:W-:Y:S02]  /*1ab0*/  CS2R R58, SRZ ;  /* 0x00000000003a7805 */ /* 0x000fe4000001ff00 */
[----:B------:R-:W-:Y:S01]  /*1ac0*/  SGXT.U32 R3, R9, 0x3 ;  /* 0x000000030903781a */ /* 0x000fe20000000000 */
[----:B------:R-:W-:Y:S01]  /*1ad0*/  IMAD.MOV.U32 R9, RZ, RZ, 0x3f800000 ;  /* 0x3f800000ff097424 */ /* 0x000fe200078e00ff */
[----:B------:R-:W-:Y:S02]  /*1ae0*/  SGXT.U32 R4, R4, 0x2 ;  /* 0x000000020404781a */ /* 0x000fe40000000000 */
[----:B------:R-:W-:-:S02]  /*1af0*/  CS2R R60, SRZ ;  /* 0x00000000003c7805 */ /* 0x000fc4000001ff00 */
[----:B------:R-:W-:Y:S01]  /*1b00*/  SHF.R.S32.HI R7, RZ, 0x7, R10 ;  /* 0x00000007ff077819 */ /* 0x000fe2000001140a */
[----:B--2---:R-:W-:Y:S01]  /*1b10*/  IMAD R3, R3, R136, RZ ;  /* 0x0000008803037224 */ /* 0x004fe200078e02ff */
[----:B------:R-:W-:Y:S01]  /*1b20*/  LEA.HI R6, R10, 0xc, RZ, 0x1a ;  /* 0x0000000c0a067811 */ /* 0x000fe200078fd0ff */
[-C--:B------:R-:W-:Y:S01]  /*1b30*/  IMAD R4, R4, R5.reuse, RZ ;  /* 0x0000000504047224 */ /* 0x080fe200078e02ff */
[----:B------:R-:W-:Y:S01]  /*1b40*/  SGXT R7, R7, 0x1 ;  /* 0x000000010707781a */ /* 0x000fe20000000200 */
[----:B------:R-:W-:Y:S01]  /*1b50*/  IMAD R143, R136, 0x8, R3 ;  /* 0x00000008888f7824 */ /* 0x000fe200078e0203 */
[----:B------:R-:W-:Y:S01]  /*1b60*/  IADD3.X R12, R12, UR4, R141, P1, P2 ;  /* 0x000000040c0c7c10 */ /* 0x000fe20008fe448d */
[----:B------:R-:W-:Y:S01]  /*1b70*/  IMAD R150, R5, 0x4, R4 ;  /* 0x0000000405967824 */ /* 0x000fe200078e0204 */
[----:B------:R-:W-:Y:S01]  /*1b80*/  LOP3.LUT R7, R7, 0x90, RZ, 0xc0, !PT ;  /* 0x0000009007077812 */ /* 0x000fe200078ec0ff */
[----:B------:R-:W-:Y:S01]  /*1b90*/  IMAD R6, R6, R5, RZ ;  /* 0x0000000506067224 */ /* 0x000fe200078e02ff */
[-C--:B------:R-:W-:Y:S01]  /*1ba0*/  IADD3 R163, P2, R4, R149.reuse, RZ ;  /* 0x0000009504a37210 */ /* 0x080fe20007f5e0ff */
[----:B------:R-:W-:Y:S01]  /*1bb0*/  IMAD R142, R136, 0x8, R143 ;  /* 0x00000008888e7824 */ /* 0x000fe200078e028f */
[C---:B------:R-:W-:Y:S01]  /*1bc0*/  LOP3.LUT P0, RZ, R10.reuse, 0x2, RZ, 0xc0, !PT ;  /* 0x000000020aff7812 */ /* 0x040fe2000780c0ff */
[----:B------:R-:W-:Y:S01]  /*1bd0*/  IMAD R148, R5, 0x4, R150 ;  /* 0x0000000405947824 */ /* 0x000fe200078e0296 */
[----:B------:R-:W-:Y:S01]  /*1be0*/  LOP3.LUT P6, RZ, R10, 0x1, RZ, 0xc0, !PT ;  /* 0x000000010aff7812 */ /* 0x000fe200078cc0ff */
[----:B------:R-:W-:Y:S01]  /*1bf0*/  IMAD R141, R136, 0x8, R142 ;  /* 0x00000008888d7824 */ /* 0x000fe200078e028e */
[----:B------:R-:W-:Y:S01]  /*1c00*/  LOP3.LUT R158, R7, 0x7f, R10, 0x78, !PT ;  /* 0x0000007f079e7812 */ /* 0x000fe200078e780a */
[----:B------:R-:W-:Y:S01]  /*1c10*/  UIADD3 UR4, UR19, 0x4000, URZ ;  /* 0x0000400013047890 */ /* 0x000fe2000fffe03f */
[----:B------:R-:W-:Y:S01]  /*1c20*/  IADD3 R161, P3, R6, R149, RZ ;  /* 0x0000009506a17210 */ /* 0x000fe20007f7e0ff */
[----:B------:R-:W-:Y:S01]  /*1c30*/  IMAD R139, R136, 0x8, R141 ;  /* 0x00000008888b7824 */ /* 0x000fe200078e028d */
[-C--:B------:R-:W-:Y:S01]  /*1c40*/  LEA.HI.X.SX32 R156, R4, R11.reuse, 0x1, P2 ;  /* 0x0000000b049c7211 */ /* 0x080fe200010f0eff */
[C---:B------:R-:W-:Y:S01]  /*1c50*/  IMAD R4, R5.reuse, 0x8, R148 ;  /* 0x0000000805047824 */ /* 0x040fe200078e0294 */
[----:B------:R-:W-:Y:S01]  /*1c60*/  LEA.HI R10, R10, 0x1c, RZ, 0x1a ;  /* 0x0000001c0a0a7811 */ /* 0x000fe200078fd0ff */
[----:B------:R-:W-:Y:S01]  /*1c70*/  IMAD R138, R136, 0x8, R139 ;  /* 0x00000008888a7824 */ /* 0x000fe200078e028b */
[----:B------:R-:W-:Y:S01]  /*1c80*/  LEA.HI.X.SX32 R154, R6, R11, 0x1, P3 ;  /* 0x0000000b069a7211 */ /* 0x000fe200018f0eff */
[C---:B------:R-:W-:Y:S01]  /*1c90*/  IMAD R146, R5.reuse, 0x4, R4 ;  /* 0x0000000405927824 */ /* 0x040fe200078e0204 */
[----:B------:R-:W-:Y:S01]  /*1ca0*/  IADD3 R157, P2, R150, R149, RZ ;  /* 0x00000095969d7210 */ /* 0x000fe20007f5e0ff */
[----:B------:R-:W-:Y:S01]  /*1cb0*/  IMAD R10, R10, R5, RZ ;  /* 0x000000050a0a7224 */ /* 0x000fe200078e02ff */
[----:B------:R-:W-:Y:S01]  /*1cc0*/  IADD3 R155, P3, R148, R149, RZ ;  /* 0x00000095949b7210 */ /* 0x000fe20007f7e0ff */
[----:B------:R-:W-:Y:S01]  /*1cd0*/  IMAD R145, R5, 0x4, R146 ;  /* 0x0000000405917824 */ /* 0x000fe200078e0292 */
[-C--:B------:R-:W-:Y:S01]  /*1ce0*/  LEA.HI.X.SX32 R150, R150, R11.reuse, 0x1, P2 ;  /* 0x0000000b96967211 */ /* 0x080fe200010f0eff */
[----:B------:R-:W-:Y:S01]  /*1cf0*/  IMAD R137, R136, 0x8, R138 ;  /* 0x0000000888897824 */ /* 0x000fe200078e028a */
[----:B------:R-:W-:Y:S01]  /*1d00*/  LEA.HI.X.SX32 R148, R148, R11, 0x1, P3 ;  /* 0x0000000b94947211 */ /* 0x000fe200018f0eff */
[----:B------:R-:W-:Y:S01]  /*1d10*/  USHF.R.U32.HI UR4, URZ, 0x4, UR4 ;  /* 0x000000043f047899 */ /* 0x000fe20008011604 */
[----:B------:R-:W-:Y:S01]  /*1d20*/  IADD3 R181, P1, R3, R140, RZ ;  /* 0x0000008c03b57210 */ /* 0x000fe20007f3e0ff */
[----:B------:R-:W-:Y:S01]  /*1d30*/  IMAD R136, R136, 0x8, R137 ;  /* 0x0000000888887824 */ /* 0x000fe200078e0289 */
[-C--:B------:R-:W-:Y:S01]  /*1d40*/  IADD3 R153, P2, R4, R149.reuse, RZ ;  /* 0x0000009504997210 */ /* 0x080fe20007f5e0ff */
[----:B------:R-:W-:Y:S01]  /*1d50*/  USGXT.U32 UR8, UR4, 0xe ;  /* 0x0000000e0408789a */ /* 0x000fe20008000000 */
[----:B------:R-:W-:-:S02]  /*1d60*/  IADD3 R151, P3, R146, R149, RZ ;  /* 0x0000009592977210 */ /* 0x000fc40007f7e0ff */
[----:B------:R-:W-:Y:S02]  /*1d70*/  CS2R R62, SRZ ;  /* 0x00000000003e7805 */ /* 0x000fe4000001ff00 */
[----:B------:R-:W-:Y:S02]  /*1d80*/  IADD3 R159, P4, R10, R149, RZ ;  /* 0x000000950a9f7210 */ /* 0x000fe40007f9e0ff */
[----:B------:R-:W-:Y:S02]  /*1d90*/  CS2R R64, SRZ ;  /* 0x0000000000407805 */ /* 0x000fe4000001ff00 */
[-C--:B------:R-:W-:Y:S02]  /*1da0*/  LEA.HI.X.SX32 R147, R4, R11.reuse, 0x1, P2 ;  /* 0x0000000b04937211 */ /* 0x080fe400010f0eff */
[----:B------:R-:W-:Y:S02]  /*1db0*/  CS2R R66, SRZ ;  /* 0x0000000000427805 */ /* 0x000fe4000001ff00 */
[----:B------:R-:W-:-:S02]  /*1dc0*/  LEA.HI.X.SX32 R146, R146, R11, 0x1, P3 ;  /* 0x0000000b92927211 */ /* 0x000fc400018f0eff */
[----:B------:R-:W-:Y:S02]  /*1dd0*/  CS2R R68, SRZ ;  /* 0x0000000000447805 */ /* 0x000fe4000001ff00 */
[----:B------:R-:W-:Y:S02]  /*1de0*/  LEA.HI.X.SX32 R144, R3, R12, 0x1, P1 ;  /* 0x0000000c03907211 */ /* 0x000fe400008f0eff */
[----:B------:R-:W-:Y:S02]  /*1df0*/  CS2R R70, SRZ ;  /* 0x0000000000467805 */ /* 0x000fe4000001ff00 */
[----:B------:R-:W-:Y:S02]  /*1e00*/  LEA.HI.X.SX32 R152, R10, R11, 0x1, P4 ;  /* 0x0000000b0a987211 */ /* 0x000fe400020f0eff */
[----:B------:R-:W-:Y:S02]  /*1e10*/  CS2R R72, SRZ ;  /* 0x0000000000487805 */ /* 0x000fe4000001ff00 */
[----:B------:R-:W-:-:S02]  /*1e20*/  IADD3 R180, P1, R143, R140, RZ ;  /* 0x0000008c8fb47210 */ /* 0x000fc40007f3e0ff */
[----:B------:R-:W-:Y:S02]  /*1e30*/  CS2R R74, SRZ ;  /* 0x00000000004a7805 */ /* 0x000fe4000001ff00 */
[-C--:B------:R-:W-:Y:S02]  /*1e40*/  IADD3 R179, P2, R142, R140.reuse, RZ ;  /* 0x0000008c8eb37210 */ /* 0x080fe40007f5e0ff */
[----:B------:R-:W-:Y:S02]  /*1e50*/  CS2R R76, SRZ ;  /* 0x00000000004c7805 */ /* 0x000fe4000001ff00 */
[----:B------:R-:W-:Y:S02]  /*1e60*/  IADD3 R178, P3, R141, R140, RZ ;  /* 0x0000008c8db27210 */ /* 0x000fe40007f7e0ff */
[----:B------:R-:W-:Y:S02]  /*1e70*/  CS2R R78, SRZ ;  /* 0x00000000004e7805 */ /* 0x000fe4000001ff00 */
[----:B------:R-:W-:-:S02]  /*1e80*/  IADD3 R149, P4, R145, R149, RZ ;  /* 0x0000009591957210 */ /* 0x000fc40007f9e0ff */
[----:B------:R-:W-:Y:S02]  /*1e90*/  CS2R R80, SRZ ;  /* 0x0000000000507805 */ /* 0x000fe4000001ff00 */
[-C--:B------:R-:W-:Y:S02]  /*1ea0*/  LEA.HI.X.SX32 R143, R143, R12.reuse, 0x1, P1 ;  /* 0x0000000c8f8f7211 */ /* 0x080fe400008f0eff */
[----:B------:R-:W-:Y:S02]  /*1eb0*/  CS2R R82, SRZ ;  /* 0x0000000000527805 */ /* 0x000fe4000001ff00 */
[-C--:B------:R-:W-:Y:S02]  /*1ec0*/  LEA.HI.X.SX32 R142, R142, R12.reuse, 0x1, P2 ;  /* 0x0000000c8e8e7211 */ /* 0x080fe400010f0eff */
[----:B------:R-:W-:Y:S02]  /*1ed0*/  CS2R R84, SRZ ;  /* 0x0000000000547805 */ /* 0x000fe4000001ff00 */
[----:B------:R-:W-:-:S02]  /*1ee0*/  LEA.HI.X.SX32 R141, R141, R12, 0x1, P3 ;  /* 0x0000000c8d8d7211 */ /* 0x000fc400018f0eff */
[----:B------:R-:W-:Y:S02]  /*1ef0*/  CS2R R86, SRZ ;  /* 0x0000000000567805 */ /* 0x000fe4000001ff00 */
[----:B------:R-:W-:Y:S02]  /*1f00*/  LEA.HI.X.SX32 R145, R145, R11, 0x1, P4 ;  /* 0x0000000b91917211 */ /* 0x000fe400020f0eff */
[----:B------:R-:W-:Y:S02]  /*1f10*/  CS2R R24, SRZ ;  /* 0x0000000000187805 */ /* 0x000fe4000001ff00 */
[-C--:B------:R-:W-:Y:S02]  /*1f20*/  IADD3 R177, P1, R139, R140.reuse, RZ ;  /* 0x0000008c8bb17210 */ /* 0x080fe40007f3e0ff */
[----:B------:R-:W-:Y:S02]  /*1f30*/  CS2R R26, SRZ ;  /* 0x00000000001a7805 */ /* 0x000fe4000001ff00 */
[----:B------:R-:W-:-:S02]  /*1f40*/  IADD3 R176, P2, R138, R140, RZ ;  /* 0x0000008c8ab07210 */ /* 0x000fc40007f5e0ff */
[----:B------:R-:W-:Y:S02]  /*1f50*/  CS2R R28, SRZ ;  /* 0x00000000001c7805 */ /* 0x000fe4000001ff00 */
[-C--:B------:R-:W-:Y:S02]  /*1f60*/  IADD3 R175, P3, R137, R140.reuse, RZ ;  /* 0x0000008c89af7210 */ /* 0x080fe40007f7e0ff */
[----:B------:R-:W-:Y:S02]  /*1f70*/  CS2R R30, SRZ ;  /* 0x00000000001e7805 */ /* 0x000fe4000001ff00 */
[----:B------:R-:W-:Y:S02]  /*1f80*/  IADD3 R140, P4, R136, R140, RZ ;  /* 0x0000008c888c7210 */ /* 0x000fe40007f9e0ff */
[----:B------:R-:W-:Y:S02]  /*1f90*/  CS2R R32, SRZ ;  /* 0x0000000000207805 */ /* 0x000fe4000001ff00 */
[----:B------:R-:W-:-:S02]  /*1fa0*/  LEA.HI.X.SX32 R139, R139, R12, 0x1, P1 ;  /* 0x0000000c8b8b7211 */ /* 0x000fc400008f0eff */
[----:B------:R-:W-:Y:S02]  /*1fb0*/  CS2R R34, SRZ ;  /* 0x0000000000227805 */ /* 0x000fe4000001ff00 */
[-C--:B------:R-:W-:Y:S02]  /*1fc0*/  LEA.HI.X.SX32 R138, R138, R12.reuse, 0x1, P2 ;  /* 0x0000000c8a8a7211 */ /* 0x080fe400010f0eff */
[----:B------:R-:W-:Y:S02]  /*1fd0*/  CS2R R36, SRZ ;  /* 0x0000000000247805 */ /* 0x000fe4000001ff00 */
[-C--:B------:R-:W-:Y:S02]  /*1fe0*/  LEA.HI.X.SX32 R137, R137, R12.reuse, 0x1, P3 ;  /* 0x0000000c89897211 */ /* 0x080fe400018f0eff */
[----:B------:R-:W-:Y:S02]  /*1ff0*/  CS2R R38, SRZ ;  /* 0x0000000000267805 */ /* 0x000fe4000001ff00 */
[----:B------:R-:W-:-:S02]  /*2000*/  LEA.HI.X.SX32 R136, R136, R12, 0x1, P4 ;  /* 0x0000000c88887211 */ /* 0x000fc400020f0eff */
[----:B------:R-:W-:Y:S02]  /*2010*/  CS2R R40, SRZ ;  /* 0x0000000000287805 */ /* 0x000fe4000001ff00 */
[----:B------:R-:W-:Y:S02]  /*2020*/  LOP3.LUT R174, R0, 0x6, RZ, 0xc0, !PT ;  /* 0x0000000600ae7812 */ /* 0x000fe400078ec0ff */
[----:B------:R-:W-:Y:S02]  /*2030*/  CS2R R42, SRZ ;  /* 0x00000000002a7805 */ /* 0x000fe4000001ff00 */
[----:B------:R-:W-:Y:S02]  /*2040*/  CS2R R44, SRZ ;  /* 0x00000000002c7805 */ /* 0x000fe4000001ff00 */
[----:B------:R-:W-:Y:S02]  /*2050*/  CS2R R46, SRZ ;  /* 0x00000000002e7805 */ /* 0x000fe4000001ff00 */
[----:B------:R-:W-:-:S02]  /*2060*/  CS2R R48, SRZ ;  /* 0x0000000000307805 */ /* 0x000fc4000001ff00 */
[----:B------:R-:W-:Y:S02]  /*2070*/  CS2R R50, SRZ ;  /* 0x0000000000327805 */ /* 0x000fe4000001ff00 */
[----:B------:R-:W-:Y:S02]  /*2080*/  CS2R R52, SRZ ;  /* 0x0000000000347805 */ /* 0x000fe4000001ff00 */
[----:B------:R-:W-:Y:S02]  /*2090*/  CS2R R54, SRZ ;  /* 0x0000000000367805 */ /* 0x000fe4000001ff00 */
[----:B------:R-:W-:Y:S01]  /*20a0*/  SEL R135, R135, 0x1054, !P0 ;  /* 0x0000105487877807 */ /* 0x000fe20004000000 */
[----:B------:R-:W-:Y:S01]  /*20b0*/  UMOV UR10, 0xfffffffe ;  /* 0xfffffffe000a7882 */ /* 0x000fe20000000000 */
[----:B------:R-:W-:Y:S01]  /*20c0*/  SEL R134, R134, 0x3276, !P0 ;  /* 0x0000327686867807 */ /* 0x000fe20004000000 */
[----:B------:R-:W-:Y:S01]  /*20d0*/  UMOV UR11, 0x7fffffdf ;  /* 0x7fffffdf000b7882 */ /* 0x000fe20000000000 */
[C---:B------:R-:W-:Y:S01]  /*20e0*/  LOP3.LUT R133, R162.reuse, 0x88, RZ, 0xfc, !PT ;  /* 0x00000088a2857812 */ /* 0x040fe200078efcff */
[----:B------:R-:W-:Y:S01]  /*20f0*/  UMOV UR9, URZ ;  /* 0x0000003f00097c82 */ /* 0x000fe20008000000 */
[C---:B------:R-:W-:Y:S01]  /*2100*/  LOP3.LUT R132, R162.reuse, 0x80, RZ, 0xfc, !PT ;  /* 0x00000080a2847812 */ /* 0x040fe200078efcff */
[----:B------:R-:W-:Y:S01]  /*2110*/  UMOV UR5, URZ ;  /* 0x0000003f00057c82 */ /* 0x000fe20008000000 */
[----:B------:R-:W-:Y:S01]  /*2120*/  LOP3.LUT R131, R162, 0x8, RZ, 0xfc, !PT ;  /* 0x00000008a2837812 */ /* 0x000fe200078efcff */
[----:B------:R-:W-:Y:S01]  /*2130*/  UMOV UR6, URZ ;  /* 0x0000003f00067c82 */ /* 0x000fe20008000000 */
[----:B------:R-:W-:Y:S01]  /*2140*/  LOP3.LUT R130, R160, 0x1, RZ, 0x3c, !PT ;  /* 0x00000001a0827812 */ /* 0x000fe200078e3cff */
[----:B------:R-:W-:Y:S01]  /*2150*/  UIADD3.64 UR10, UR8, -UR10, URZ ;  /* 0x8000000a080a7297 */ /* 0x000fe2000fffe03f */
[----:B------:R-:W-:Y:S01]  /*2160*/  LOP3.LUT R129, R158, 0x20, RZ, 0x3c, !PT ;  /* 0x000000209e817812 */ /* 0x000fe200078e3cff */
[----:B------:R-:W-:Y:S01]  /*2170*/  UMOV UR4, URZ ;  /* 0x0000003f00047c82 */ /* 0x000fe20008000000 */
[----:B------:R-:W-:Y:S01]  /*2180*/  ULDC UR16, c[0x0][0x238] ;  /* 0x00008e0000107ab9 */ /* 0x000fe20000000800 */
[----:B------:R-:W-:Y:S01]  /*2190*/  UMOV UR14, UR8 ;  /* 0x00000008000e7c82 */ /* 0x000fe20008000000 */
[----:B------:R-:W-:Y:S01]  /*21a0*/  UMOV UR15, 0x80000020 ;  /* 0x80000020000f7882 */ /* 0x000fe20000000000 */
[----:B------:R-:W-:Y:S01]  /*21b0*/  UMOV UR22, UR8 ;  /* 0x0000000800167c82 */ /* 0x000fe20008000000 */
[----:B------:R-:W-:-:S05]  /*21c0*/  UMOV UR23, 0xc0000010 ;  /* 0xc000001000177882 */ /* 0x000fca0000000000 */
.L_x_1:
[----:B------:R-:W-:Y:S02]  /*21d0*/  SHF.R.S32.HI R91, RZ, 0x1f, R128 ;  /* 0x0000001fff5b7819 */ /* 0x000fe40000011480 */
[C---:B------:R-:W-:Y:S02]  /*21e0*/  IADD3 R6, P0, R128.reuse, R163, RZ ;  /* 0x000000a380067210 */ /* 0x040fe40007f1e0ff */
[----:B------:R-:W-:-:S03]  /*21f0*/  IADD3 R10, P1, R128, R157, RZ ;  /* 0x0000009d800a7210 */ /* 0x000fc60007f3e0ff */
[C---:B------:R-:W-:Y:S01]  /*2200*/  IMAD.X R7, R91.reuse, 0x1, R156, P0 ;  /* 0x000000015b077824 */ /* 0x040fe200000e069c */
[C---:B------:R-:W-:Y:S01]  /*2210*/  IADD3 R12, P0, R128.reuse, R155, RZ ;  /* 0x0000009b800c7210 */ /* 0x040fe20007f1e0ff */
[C---:B------:R-:W-:Y:S01]  /*2220*/  IMAD.X R11, R91.reuse, 0x1, R150, P1 ;  /* 0x000000015b0b7824 */ /* 0x040fe200008e0696 */
[C---:B------:R-:W-:Y:S02]  /*2230*/  IADD3 R14, P1, R128.reuse, R161, RZ ;  /* 0x000000a1800e7210 */ /* 0x040fe40007f3e0ff */
[----:B------:R0:W2:Y:S01]  /*2240*/  LDG.E.U8 R3, desc[UR20][R6.64] ;  /* 0x0000001406037981 */ /* 0x0000a2000c1e1100 */
[C---:B------:R-:W-:Y:S01]  /*2250*/  IMAD.X R13, R91.reuse, 0x1, R148, P0 ;  /* 0x000000015b0d7824 */ /* 0x040fe200000e0694 */
[C---:B------:R-:W-:Y:S01]  /*2260*/  IADD3 R16, P0, R128.reuse, R153, RZ ;  /* 0x0000009980107210 */ /* 0x040fe20007f1e0ff */
[C---:B------:R-:W-:Y:S01]  /*2270*/  IMAD.X R15, R91.reuse, 0x1, R154, P1 ;  /* 0x000000015b0f7824 */ /* 0x040fe200008e069a */
[C---:B------:R-:W-:Y:S01]  /*2280*/  IADD3 R88, P2, R128.reuse, R149, RZ ;  /* 0x0000009580587210 */ /* 0x040fe20007f5e0ff */
[----:B------:R-:W3:Y:S01]  /*2290*/  LDG.E.U8 R10, desc[UR20][R10.64] ;  /* 0x000000140a0a7981 */ /* 0x000ee2000c1e1100 */
[----:B------:R-:W-:Y:S01]  /*22a0*/  IADD3 R20, P1, R128, R151, RZ ;  /* 0x0000009780147210 */ /* 0x000fe20007f3e0ff */
[----:B------:R-:W-:-:S02]  /*22b0*/  IMAD.X R17, R91, 0x1, R147, P0 ;  /* 0x000000015b117824 */ /* 0x000fc400000e0693 */
[----:B------:R-:W4:Y:S01]  /*22c0*/  LDG.E.U8 R13, desc[UR20][R12.64] ;  /* 0x000000140c0d7981 */ /* 0x000f22000c1e1100 */
[----:B0-----:R-:W-:Y:S01]  /*22d0*/  IADD3 R6, P0, R128, R159, RZ ;  /* 0x0000009f80067210 */ /* 0x001fe20007f1e0ff */
[C---:B------:R-:W-:Y:S02]  /*22e0*/  IMAD.X R89, R91.reuse, 0x1, R145, P2 ;  /* 0x000000015b597824 */ /* 0x040fe400010e0691 */
[C---:B------:R-:W-:Y:S01]  /*22f0*/  IMAD.X R21, R91.reuse, 0x1, R146, P1 ;  /* 0x000000015b157824 */ /* 0x040fe200008e0692 */
[----:B------:R-:W5:Y:S01]  /*2300*/  LDG.E.U8 R17, desc[UR20][R16.64] ;  /* 0x0000001410117981 */ /* 0x000f62000c1e1100 */
[----:B------:R-:W-:-:S03]  /*2310*/  IMAD.X R7, R91, 0x1, R152, P0 ;  /* 0x000000015b077824 */ /* 0x000fc600000e0698 */
[----:B------:R-:W3:Y:S04]  /*2320*/  LDG.E.U8 R11, desc[UR20][R88.64] ;  /* 0x00000014580b7981 */ /* 0x000ee8000c1e1100 */
[----:B------:R-:W3:Y:S04]  /*2330*/  LDG.E.U8 R14, desc[UR20][R14.64] ;  /* 0x000000140e0e7981 */ /* 0x000ee8000c1e1100 */
[----:B------:R-:W3:Y:S04]  /*2340*/  LDG.E.U8 R20, desc[UR20][R20.64] ;  /* 0x0000001414147981 */ /* 0x000ee8000c1e1100 */
[----:B------:R-:W3:Y:S01]  /*2350*/  LDG.E.U8 R6, desc[UR20][R6.64] ;  /* 0x0000001406067981 */ /* 0x000ee2000c1e1100 */
[----:B------:R-:W-:Y:S01]  /*2360*/  BAR.SYNC.DEFER_BLOCKING 0x0 ;  /* 0x0000000000007b1d */ /* 0x000fe20000010000 */
[----:B------:R-:W-:-:S04]  /*2370*/  USHF.L.U32 UR7, UR24, 0x6, URZ ;  /* 0x0000000618077899 */ /* 0x000fc8000800063f */
[----:B------:R-:W-:-:S04]  /*2380*/  ULOP3.LUT UR7, UR7, 0x100, URZ, 0xc0, !UPT ;  /* 0x0000010007077892 */ /* 0x000fc8000f8ec03f */
[----:B------:R-:W-:-:S04]  /*2390*/  ULEA.HI UR7, UR19, UR7, URZ, 0x1c ;  /* 0x0000000713077291 */ /* 0x000fc8000f8fe03f */
[----:B------:R-:W-:Y:S01]  /*23a0*/  ULOP3.LUT UR12, UR7, 0x3fff, URZ, 0xc0, !UPT ;  /* 0x00003fff070c7892 */ /* 0x000fe2000f8ec03f */
[----:B------:R-:W-:-:S03]  /*23b0*/  UMOV UR13, 0x80000020 ;  /* 0x80000020000d7882 */ /* 0x000fc60000000000 */
[----:B------:R-:W-:Y:S01]  /*23c0*/  UIADD3 UR8, UP0, UR12, 0x2, URZ ;  /* 0x000000020c087890 */ /* 0x000fe2000ff1e03f */
[----:B------:R-:W-:-:S03]  /*23d0*/  UMOV UR7, URZ ;  /* 0x0000003f00077c82 */ /* 0x000fc60008000000 */
[----:B------:R-:W-:Y:S01]  /*23e0*/  UIADD3.X UR9, UR7, -0x7fffffe0, URZ, UP0, !UPT ;  /* 0x8000002007097890 */ /* 0x000fe200087fe43f */
[----:B------:R-:W-:-:S04]  /*23f0*/  IADD3 R189, P0, R174, UR5, RZ ;  /* 0x00000005aebd7c10 */ /* 0x000fc8000ff1e0ff */
[C---:B------:R-:W-:Y:S01]  /*2400*/  IADD3 R169, P3, R189.reuse, 0x9, RZ ;  /* 0x00000009bda97810 */ /* 0x040fe20007f7e0ff */
[----:B------:R-:W-:Y:S01]  /*2410*/  IMAD.X R187, RZ, RZ, UR6, P0 ;  /* 0x00000006ffbb7e24 */ /* 0x000fe200080e06ff */
[-C--:B------:R-:W-:Y:S02]  /*2420*/  ISETP.GT.U32.AND P2, PT, R189, R131.reuse, PT ;  /* 0x00000083bd00720c */ /* 0x080fe40003f44070 */
[-C--:B------:R-:W-:Y:S01]  /*2430*/  ISETP.GT.U32.AND P1, PT, R169, R131.reuse, PT ;  /* 0x00000083a900720c */ /* 0x080fe20003f24070 */
[----:B------:R-:W-:Y:S01]  /*2440*/  IMAD.X R182, RZ, RZ, R187, P3 ;  /* 0x000000ffffb67224 */ /* 0x000fe200018e06bb */
[----:B------:R-:W-:Y:S01]  /*2450*/  ISETP.GE.U32.AND P3, PT, R189, R131, PT ;  /* 0x00000083bd00720c */ /* 0x000fe20003f66070 */
[----:B--2---:R0:W-:Y:S04]  /*2460*/  STS.U8 [R158+UR19+0x4000], R3 ;  /* 0x004000039e007988 */ /* 0x0041e80008000013 */
[----:B----4-:R-:W-:Y:S04]  /*2470*/  STS.U8 [R158+UR19+0x4200], R13 ;  /* 0x0042000d9e007988 */ /* 0x010fe80008000013 */
[----:B-----5:R-:W-:Y:S04]  /*2480*/  STS.U8 [R158+UR19+0x4400], R17 ;  /* 0x004400119e007988 */ /* 0x020fe80008000013 */
[----:B---3--:R-:W-:Y:S04]  /*2490*/  STS.U8 [R158+UR19+0x4600], R11 ;  /* 0x0046000b9e007988 */ /* 0x008fe80008000013 */
[----:B------:R-:W-:Y:S04]  /*24a0*/  STS.U8 [R129+UR19+0x4100], R10 ;  /* 0x0041000a81007988 */ /* 0x000fe80008000013 */
[----:B------:R-:W-:Y:S04]  /*24b0*/  STS.U8 [R129+UR19+0x4300], R14 ;  /* 0x0043000e81007988 */ /* 0x000fe80008000013 */
[----:B------:R-:W-:Y:S04]  /*24c0*/  STS.U8 [R129+UR19+0x4500], R20 ;  /* 0x0045001481007988 */ /* 0x000fe80008000013 */
[----:B------:R1:W-:Y:S01]  /*24d0*/  STS.U8 [R129+UR19+0x4700], R6 ;  /* 0x0047000681007988 */ /* 0x0003e20008000013 */
[----:B------:R2:W-:Y:S06]  /*24e0*/  MEMBAR.ALL.CTA ;  /* 0x0000000000007992 */ /* 0x0005ec0000008000 */
[----:B--2---:R-:W2:Y:S02]  /*24f0*/  FENCE.VIEW.ASYNC.S ;  /* 0x00000000000073c6 */ /* 0x004ea40000000000 */
[----:B--2---:R-:W-:Y:S06]  /*2500*/  BAR.SYNC.DEFER_BLOCKING 0x0 ;  /* 0x0000000000007b1d */ /* 0x004fec0000010000 */
[----:B------:R-:W-:-:S06]  /*2510*/  WARPGROUP.ARRIVE ;  /* 0x00000000000079c5 */ /* 0x000fcc0000000000 */
[----:B------:R-:W-:Y:S01]  /*2520*/  QGMMA.64x32x32.F32.E4M3.E4M3 R104, gdesc[UR12], RZ, !UPT ;  /* 0x006000000c6879f3 */ /* 0x000fe2000c7008ff */
[----:B------:R-:W-:-:S03]  /*2530*/  UIADD3.64 UR12, UR8, 0x1fe, URZ ;  /* 0x000001fe080c7897 */ /* 0x000fc6000fffe03f */
[----:B------:R-:W-:Y:S06]  /*2540*/  QGMMA.64x32x32.F32.E4M3.E4M3 R104, gdesc[UR8], R104 ;  /* 0x00600000086879f3 */ /* 0x000fec0008700868 */
[----:B------:R-:W-:Y:S01]  /*2550*/  QGMMA.64x32x32.F32.E4M3.E4M3 R88, gdesc[UR12], RZ, !UPT ;  /* 0x006000000c5879f3 */ /* 0x000fe2000c7008ff */
[----:B------:R-:W-:-:S09]  /*2560*/  UIADD3.64 UR8, UR8, 0x200, URZ ;  /* 0x0000020008087897 */ /* 0x000fd2000fffe03f */
[----:B------:R-:W-:Y:S01]  /*2570*/  QGMMA.64x32x32.F32.E4M3.E4M3 R88, gdesc[UR8], R88, gsb0 ;  /* 0x00600000085879f3 */ /* 0x000fe20008000858 */
[----:B------:R-:W-:Y:S02]  /*2580*/  ISETP.GT.U32.AND P4, PT, R189, R162, PT ;  /* 0x000000a2bd00720c */ /* 0x000fe40003f84070 */
[----:B------:R-:W-:Y:S02]  /*2590*/  ISETP.GT.U32.AND.EX P1, PT, R182, RZ, PT, P1 ;  /* 0x000000ffb600720c */ /* 0x000fe40003f24110 */
[C---:B------:R-:W-:Y:S02]  /*25a0*/  ISETP.GT.U32.AND.EX P2, PT, R187.reuse, RZ, PT, P2 ;  /* 0x000000ffbb00720c */ /* 0x040fe40003f44120 */
[----:B------:R-:W-:Y:S02]  /*25b0*/  ISETP.GE.U32.AND.EX P3, PT, R187, RZ, PT, P3 ;  /* 0x000000ffbb00720c */ /* 0x000fe40003f66130 */
[C---:B------:R-:W-:Y:S02]  /*25c0*/  IADD3 R168, P5, R189.reuse, 0x10, RZ ;  /* 0x00000010bda87810 */ /* 0x040fe40007fbe0ff */
[----:B------:R-:W-:-:S02]  /*25d0*/  IADD3 R167, P0, R189, 0x11, RZ ;  /* 0x00000011bda77810 */ /* 0x000fc40007f1e0ff */
[----:B------:R-:W-:Y:S01]  /*25e0*/  ISETP.GT.U32.AND.EX P4, PT, R187, RZ, PT, P4 ;  /* 0x000000ffbb00720c */ /* 0x000fe20003f84140 */
[--C-:B------:R-:W-:Y:S02]  /*25f0*/  IMAD.X R185, RZ, RZ, R187.reuse, P5 ;  /* 0x000000ffffb97224 */ /* 0x100fe400028e06bb */
[----:B------:R-:W-:Y:S01]  /*2600*/  IMAD.X R184, RZ, RZ, R187, P0 ;  /* 0x000000ffffb87224 */ /* 0x000fe200000e06bb */
[----:B------:R-:W-:-:S04]  /*2610*/  ISETP.GT.U32.AND P0, PT, R168, R131, PT ;  /* 0x00000083a800720c */ /* 0x000fc80003f04070 */
[----:B------:R-:W-:Y:S01]  /*2620*/  ISETP.GT.U32.AND.EX P0, PT, R185, RZ, PT, P0 ;  /* 0x000000ffb900720c */ /* 0x000fe20003f04100 */
[----:B------:R-:W-:Y:S01]  /*2630*/  USHF.R.S32.HI UR7, URZ, 0x1f, UR4 ;  /* 0x0000001f3f077899 */ /* 0x000fe20008011404 */
[----:B------:R-:W-:-:S05]  /*2640*/  IADD3 R4, P5, R189, 0x19, RZ ;  /* 0x00000019bd047810 */ /* 0x000fca0007fbe0ff */
[----:B------:R-:W-:Y:S01]  /*2650*/  IMAD.X R186, RZ, RZ, R187, P5 ;  /* 0x000000ffffba7224 */ /* 0x000fe200028e06bb */
[----:B------:R-:W-:Y:S02]  /*2660*/  WARPGROUP.DEPBAR.LE gsb0, 0x0 ;  /* 0x00008000000079c5 */ /* 0x000fe40000010000 */
[----:B------:R-:W-:Y:S01]  /*2670*/  FMUL R165, R111, UR16 ;  /* 0x000000106fa57c20 */ /* 0x000fe20008400000 */
[----:B------:R-:W-:Y:S01]  /*2680*/  FMUL R172, R106, UR16 ;  /* 0x000000106aac7c20 */ /* 0x000fe20008400000 */
[----:B------:R-:W-:Y:S01]  /*2690*/  FMUL R171, R107, UR16 ;  /* 0x000000106bab7c20 */ /* 0x000fe20008400000 */
[----:B------:R-:W-:Y:S02]  /*26a0*/  FMUL R170, R110, UR16 ;  /* 0x000000106eaa7c20 */ /* 0x000fe40008400000 */
[----:B------:R-:W-:Y:S02]  /*26b0*/  FSEL R165, R165, -INF , !P1 ;  /* 0xff800000a5a57808 */ /* 0x000fe40004800000 */
[----:B------:R-:W-:-:S02]  /*26c0*/  FSEL R172, R172, -INF , !P2 ;  /* 0xff800000acac7808 */ /* 0x000fc40005000000 */
[----:B------:R-:W-:Y:S02]  /*26d0*/  FSEL R171, R171, -INF , !P3 ;  /* 0xff800000abab7808 */ /* 0x000fe40005800000 */
[----:B------:R-:W-:Y:S02]  /*26e0*/  IADD3 R166, P1, R189, 0x18, RZ ;  /* 0x00000018bda67810 */ /* 0x000fe40007f3e0ff */
[----:B------:R-:W-:Y:S02]  /*26f0*/  FSEL R170, R170, -INF , !P4 ;  /* 0xff800000aaaa7808 */ /* 0x000fe40006000000 */
[----:B0-----:R-:W-:Y:S01]  /*2700*/  FMNMX R3, R172, R171, !PT ;  /* 0x000000abac037209 */ /* 0x001fe20007800000 */
[----:B------:R-:W-:Y:S01]  /*2710*/  IMAD.X R183, RZ, RZ, R187, P1 ;  /* 0x000000ffffb77224 */ /* 0x000fe200008e06bb */
[----:B------:R-:W-:Y:S01]  /*2720*/  ISETP.GT.U32.AND P1, PT, R167, R131, PT ;  /* 0x00000083a700720c */ /* 0x000fe20003f24070 */
[----:B------:R-:W-:Y:S01]  /*2730*/  FMUL R114, R114, UR16 ;  /* 0x0000001072727c20 */ /* 0x000fe20008400000 */
[----:B-1----:R-:W-:Y:S01]  /*2740*/  FMNMX R6, R170, R3, !PT ;  /* 0x00000003aa067209 */ /* 0x002fe20007800000 */
[----:B------:R-:W-:Y:S01]  /*2750*/  FMUL R3, R115, UR16 ;  /* 0x0000001073037c20 */ /* 0x000fe20008400000 */
[----:B------:R-:W-:-:S02]  /*2760*/  ISETP.GT.U32.AND.EX P1, PT, R184, RZ, PT, P1 ;  /* 0x000000ffb800720c */ /* 0x000fc40003f24110 */
[----:B------:R-:W-:Y:S02]  /*2770*/  FSEL R115, R114, -INF , !P0 ;  /* 0xff80000072737808 */ /* 0x000fe40004000000 */
[----:B------:R-:W-:Y:S01]  /*2780*/  FMNMX R6, R165, R6, !PT ;  /* 0x00000006a5067209 */ /* 0x000fe20007800000 */
[----:B------:R-:W-:Y:S01]  /*2790*/  FMUL R114, R118, UR16 ;  /* 0x0000001076727c20 */ /* 0x000fe20008400000 */
[----:B------:R-:W-:Y:S02]  /*27a0*/  FSEL R118, R3, -INF , !P1 ;  /* 0xff80000003767808 */ /* 0x000fe40004800000 */
[----:B------:R-:W-:Y:S02]  /*27b0*/  FMNMX R3, R115, R6, !PT ;  /* 0x0000000673037209 */ /* 0x000fe40007800000 */
[----:B------:R-:W-:Y:S02]  /*27c0*/  IADD3 R6, P1, R180, UR4, RZ ;  /* 0x00000004b4067c10 */ /* 0x000fe4000ff3e0ff */
[----:B------:R-:W-:-:S02]  /*27d0*/  IADD3 R110, P0, R181, UR4, RZ ;  /* 0x00000004b56e7c10 */ /* 0x000fc4000ff1e0ff */
[----:B------:R-:W-:Y:S02]  /*27e0*/  IADD3.X R7, R143, UR7, RZ, P1, !PT ;  /* 0x000000078f077c10 */ /* 0x000fe40008ffe4ff */
[----:B------:R-:W-:Y:S02]  /*27f0*/  IADD3 R14, P1, R178, UR4, RZ ;  /* 0x00000004b20e7c10 */ /* 0x000fe4000ff3e0ff */
[-C--:B------:R-:W-:Y:S01]  /*2800*/  ISETP.GT.U32.AND P2, PT, R4, R131.reuse, PT ;  /* 0x000000830400720c */ /* 0x080fe20003f44070 */
[----:B------:R-:W-:Y:S01]  /*2810*/  FMUL R106, R119, UR16 ;  /* 0x00000010776a7c20 */ /* 0x000fe20008400000 */
[----:B------:R-:W-:Y:S01]  /*2820*/  ISETP.GT.U32.AND P3, PT, R166, R131, PT ;  /* 0x00000083a600720c */ /* 0x000fe20003f64070 */
[----:B------:R0:W2:Y:S01]  /*2830*/  LDG.E.U8 R107, desc[UR20][R6.64] ;  /* 0x00000014066b7981 */ /* 0x0000a2000c1e1100 */
[----:B------:R-:W-:Y:S02]  /*2840*/  IADD3.X R111, R144, UR7, RZ, P0, !PT ;  /* 0x00000007906f7c10 */ /* 0x000fe400087fe4ff */
[----:B------:R-:W-:-:S02]  /*2850*/  IADD3.X R15, R141, UR7, RZ, P1, !PT ;  /* 0x000000078d0f7c10 */ /* 0x000fc40008ffe4ff */
[----:B------:R-:W-:Y:S02]  /*2860*/  ISETP.GT.U32.AND.EX P2, PT, R186, RZ, PT, P2 ;  /* 0x000000ffba00720c */ /* 0x000fe40003f44120 */
[----:B------:R-:W-:Y:S02]  /*2870*/  IADD3 R20, P0, R179, UR4, RZ ;  /* 0x00000004b3147c10 */ /* 0x000fe4000ff1e0ff */
[----:B------:R-:W-:Y:S01]  /*2880*/  IADD3 R12, P1, R175, UR4, RZ ;  /* 0x00000004af0c7c10 */ /* 0x000fe2000ff3e0ff */
[----:B------:R-:W3:Y:S01]  /*2890*/  LDG.E.U8 R15, desc[UR20][R14.64] ;  /* 0x000000140e0f7981 */ /* 0x000ee2000c1e1100 */
[----:B------:R-:W-:Y:S02]  /*28a0*/  ISETP.GT.U32.AND.EX P3, PT, R183, RZ, PT, P3 ;  /* 0x000000ffb700720c */ /* 0x000fe40003f64130 */
[----:B------:R-:W-:Y:S02]  /*28b0*/  FSEL R106, R106, -INF , !P2 ;  /* 0xff8000006a6a7808 */ /* 0x000fe40005000000 */
[----:B------:R-:W-:-:S02]  /*28c0*/  IADD3.X R21, R142, UR7, RZ, P0, !PT ;  /* 0x000000078e157c10 */ /* 0x000fc400087fe4ff */
[----:B------:R-:W-:Y:S02]  /*28d0*/  IADD3.X R13, R137, UR7, RZ, P1, !PT ;  /* 0x00000007890d7c10 */ /* 0x000fe40008ffe4ff */
[----:B------:R-:W-:Y:S02]  /*28e0*/  FSEL R114, R114, -INF , !P3 ;  /* 0xff80000072727808 */ /* 0x000fe40005800000 */
[----:B------:R-:W-:Y:S01]  /*28f0*/  FMNMX R3, R118, R3, !PT ;  /* 0x0000000376037209 */ /* 0x000fe20007800000 */
[----:B------:R-:W4:Y:S01]  /*2900*/  LDG.E.U8 R21, desc[UR20][R20.64] ;  /* 0x0000001414157981 */ /* 0x000f22000c1e1100 */
[----:B------:R-:W-:Y:S02]  /*2910*/  IADD3 R16, P0, R177, UR4, RZ ;  /* 0x00000004b1107c10 */ /* 0x000fe4000ff1e0ff */
[----:B------:R-:W-:Y:S01]  /*2920*/  IADD3 R10, P2, R176, UR4, RZ ;  /* 0x00000004b00a7c10 */ /* 0x000fe2000ff5e0ff */
[----:B------:R-:W5:Y:S01]  /*2930*/  LDG.E.U8 R13, desc[UR20][R12.64] ;  /* 0x000000140c0d7981 */ /* 0x000f62000c1e1100 */
[----:B0-----:R-:W-:-:S02]  /*2940*/  IADD3 R6, P1, R140, UR4, RZ ;  /* 0x000000048c067c10 */ /* 0x001fc4000ff3e0ff */
[----:B------:R-:W-:Y:S02]  /*2950*/  FMNMX R3, R114, R3, !PT ;  /* 0x0000000372037209 */ /* 0x000fe40007800000 */
[----:B------:R-:W-:Y:S02]  /*2960*/  IADD3.X R17, R139, UR7, RZ, P0, !PT ;  /* 0x000000078b117c10 */ /* 0x000fe400087fe4ff */
[----:B------:R-:W-:Y:S02]  /*2970*/  IADD3.X R11, R138, UR7, RZ, P2, !PT ;  /* 0x000000078a0b7c10 */ /* 0x000fe400097fe4ff */
[----:B------:R-:W-:Y:S02]  /*2980*/  IADD3.X R7, R136, UR7, RZ, P1, !PT ;  /* 0x0000000788077c10 */ /* 0x000fe40008ffe4ff */
[----:B------:R-:W-:Y:S01]  /*2990*/  FMNMX R119, R106, R3, !PT ;  /* 0x000000036a777209 */ /* 0x000fe20007800000 */
[----:B------:R0:W5:Y:S04]  /*29a0*/  LDG.E.U8 R17, desc[UR20][R16.64] ;  /* 0x0000001410117981 */ /* 0x000168000c1e1100 */
[----:B------:R-:W2:Y:S04]  /*29b0*/  LDG.E.U8 R3, desc[UR20][R110.64] ;  /* 0x000000146e037981 */ /* 0x000ea8000c1e1100 */
[----:B------:R1:W5:Y:S04]  /*29c0*/  LDG.E.U8 R11, desc[UR20][R10.64] ;  /* 0x000000140a0b7981 */ /* 0x000368000c1e1100 */
[----:B------:R1:W5:Y:S04]  /*29d0*/  LDG.E.U8 R7, desc[UR20][R6.64] ;  /* 0x0000001406077981 */ /* 0x000368000c1e1100 */
[----:B------:R-:W1:Y:S01]  /*29e0*/  SHFL.BFLY PT, R188, R119, 0x2, 0x1f ;  /* 0x0c401f0077bc7f89 */ /* 0x000e6200000e0000 */
[----:B------:R-:W-:Y:S01]  /*29f0*/  ISETP.GT.U32.AND P0, PT, R169, R162, PT ;  /* 0x000000a2a900720c */ /* 0x000fe20003f04070 */
[----:B------:R-:W-:Y:S01]  /*2a00*/  FMUL R109, R109, UR16 ;  /* 0x000000106d6d7c20 */ /* 0x000fe20008400000 */
[----:B------:R-:W-:Y:S01]  /*2a10*/  ISETP.GT.U32.AND P3, PT, R169, R133, PT ;  /* 0x00000085a900720c */ /* 0x000fe20003f64070 */
[----:B0-----:R-:W-:Y:S01]  /*2a20*/  FMUL R16, R95, UR16 ;  /* 0x000000105f107c20 */ /* 0x001fe20008400000 */
[----:B------:R-:W-:-:S02]  /*2a30*/  ISETP.GT.U32.AND.EX P0, PT, R182, RZ, PT, P0 ;  /* 0x000000ffb600720c */ /* 0x000fc40003f04100 */
[-C--:B------:R-:W-:Y:S01]  /*2a40*/  ISETP.GT.U32.AND P1, PT, R168, R162.reuse, PT ;  /* 0x000000a2a800720c */ /* 0x080fe20003f24070 */
[----:B------:R-:W-:Y:S01]  /*2a50*/  FMUL R12, R112, UR16 ;  /* 0x00000010700c7c20 */ /* 0x000fe20008400000 */
[----:B------:R-:W-:Y:S01]  /*2a60*/  ISETP.GT.U32.AND.EX P3, PT, R182, RZ, PT, P3 ;  /* 0x000000ffb600720c */ /* 0x000fe20003f64130 */
[----:B------:R-:W-:Y:S01]  /*2a70*/  FMUL R20, R98, UR16 ;  /* 0x0000001062147c20 */ /* 0x000fe20008400000 */
[----:B-1----:R-:W-:Y:S01]  /*2a80*/  FSEL R10, R109, -INF , !P0 ;  /* 0xff8000006d0a7808 */ /* 0x002fe20004000000 */
[----:B------:R-:W-:Y:S01]  /*2a90*/  FMUL R14, R113, UR16 ;  /* 0x00000010710e7c20 */ /* 0x000fe20008400000 */
[-C--:B------:R-:W-:Y:S01]  /*2aa0*/  ISETP.GT.U32.AND P0, PT, R168, R133.reuse, PT ;  /* 0x00000085a800720c */ /* 0x080fe20003f04070 */
[----:B------:R-:W-:Y:S01]  /*2ab0*/  FMUL R110, R91, UR16 ;  /* 0x000000105b6e7c20 */ /* 0x000fe20008400000 */
[----:B------:R-:W-:Y:S02]  /*2ac0*/  ISETP.GT.U32.AND.EX P1, PT, R185, RZ, PT, P1 ;  /* 0x000000ffb900720c */ /* 0x000fe40003f24110 */
[-C--:B------:R-:W-:Y:S01]  /*2ad0*/  ISETP.GE.U32.AND P5, PT, R189, R162.reuse, PT ;  /* 0x000000a2bd00720c */ /* 0x080fe20003fa6070 */
[----:B------:R-:W-:Y:S01]  /*2ae0*/  FMUL R92, R92, UR16 ;  /* 0x000000105c5c7c20 */ /* 0x000fe20008400000 */
[----:B------:R-:W-:Y:S01]  /*2af0*/  FSEL R16, R16, -INF , !P3 ;  /* 0xff80000010107808 */ /* 0x000fe20005800000 */
[----:B------:R-:W-:Y:S01]  /*2b00*/  FMUL R93, R93, UR16 ;  /* 0x000000105d5d7c20 */ /* 0x000fe20008400000 */
[----:B------:R-:W-:Y:S01]  /*2b10*/  ISETP.GT.U32.AND P3, PT, R167, R162, PT ;  /* 0x000000a2a700720c */ /* 0x000fe20003f64070 */
[----:B------:R-:W-:Y:S01]  /*2b20*/  FMUL R96, R96, UR16 ;  /* 0x0000001060607c20 */ /* 0x000fe20008400000 */
[----:B------:R-:W-:Y:S01]  /*2b30*/  ISETP.GT.U32.AND.EX P0, PT, R185, RZ, PT, P0 ;  /* 0x000000ffb900720c */ /* 0x000fe20003f04100 */
[----:B------:R-:W-:Y:S01]  /*2b40*/  FMUL R97, R97, UR16 ;  /* 0x0000001061617c20 */ /* 0x000fe20008400000 */
[----:B------:R-:W-:Y:S01]  /*2b50*/  FSEL R12, R12, -INF , !P1 ;  /* 0xff8000000c0c7808 */ /* 0x000fe20004800000 */
[----:B------:R-:W-:Y:S01]  /*2b60*/  FMUL R100, R100, UR16 ;  /* 0x0000001064647c20 */ /* 0x000fe20008400000 */
[----:B------:R-:W-:Y:S01]  /*2b70*/  ISETP.GT.U32.AND P1, PT, R189, R133, PT ;  /* 0x00000085bd00720c */ /* 0x000fe20003f24070 */
[----:B------:R-:W-:Y:S01]  /*2b80*/  FMUL R101, R101, UR16 ;  /* 0x0000001065657c20 */ /* 0x000fe20008400000 */
[----:B------:R-:W-:Y:S01]  /*2b90*/  ISETP.GT.U32.AND.EX P3, PT, R184, RZ, PT, P3 ;  /* 0x000000ffb800720c */ /* 0x000fe20003f64130 */
[----:B------:R-:W-:Y:S01]  /*2ba0*/  FMUL R113, R90, UR16 ;  /* 0x000000105a717c20 */ /* 0x000fe20008400000 */
[----:B------:R-:W-:Y:S01]  /*2bb0*/  FMNMX R188, R119, R188, !PT ;  /* 0x000000bc77bc7209 */ /* 0x000fe20007800000 */
[----:B------:R-:W-:Y:S01]  /*2bc0*/  BAR.SYNC.DEFER_BLOCKING 0x0 ;  /* 0x0000000000007b1d */ /* 0x000fe20000010000 */
[----:B------:R-:W-:-:S02]  /*2bd0*/  FSEL R20, R20, -INF , !P0 ;  /* 0xff80000014147808 */ /* 0x000fc40004000000 */
[----:B------:R-:W-:Y:S02]  /*2be0*/  IADD3 R119, P0, R189, 0x8, RZ ;  /* 0x00000008bd777810 */ /* 0x000fe40007f1e0ff */
[----:B------:R-:W-:Y:S02]  /*2bf0*/  ISETP.GT.U32.AND.EX P1, PT, R187, RZ, PT, P1 ;  /* 0x000000ffbb00720c */ /* 0x000fe40003f24110 */
[----:B------:R-:W-:Y:S02]  /*2c00*/  FSEL R14, R14, -INF , !P3 ;  /* 0xff8000000e0e7808 */ /* 0x000fe40005800000 */
[-C--:B------:R-:W-:Y:S01]  /*2c10*/  ISETP.GE.U32.AND P3, PT, R189, R133.reuse, PT ;  /* 0x00000085bd00720c */ /* 0x080fe20003f66070 */
[----:B------:R-:W-:Y:S01]  /*2c20*/  IMAD.X R112, RZ, RZ, R187, P0 ;  /* 0x000000ffff707224 */ /* 0x000fe200000e06bb */
[----:B------:R-:W-:Y:S02]  /*2c30*/  FSEL R113, R113, -INF , !P1 ;  /* 0xff80000071717808 */ /* 0x000fe40004800000 */
[----:B------:R-:W-:-:S02]  /*2c40*/  ISETP.GT.U32.AND P1, PT, R119, R133, PT ;  /* 0x000000857700720c */ /* 0x000fc40003f24070 */
[----:B------:R-:W-:Y:S01]  /*2c50*/  ISETP.GE.U32.AND.EX P3, PT, R187, RZ, PT, P3 ;  /* 0x000000ffbb00720c */ /* 0x000fe20003f66130 */
[----:B------:R-:W-:Y:S01]  /*2c60*/  FMUL R95, R94, UR16 ;  /* 0x000000105e5f7c20 */ /* 0x000fe20008400000 */
[----:B------:R-:W-:Y:S02]  /*2c70*/  ISETP.GT.U32.AND.EX P1, PT, R112, RZ, PT, P1 ;  /* 0x000000ff7000720c */ /* 0x000fe40003f24110 */
[----:B------:R-:W-:Y:S02]  /*2c80*/  FSEL R110, R110, -INF , !P3 ;  /* 0xff8000006e6e7808 */ /* 0x000fe40005800000 */
[----:B------:R-:W-:Y:S02]  /*2c90*/  FSEL R95, R95, -INF , !P1 ;  /* 0xff8000005f5f7808 */ /* 0x000fe40004800000 */
[----:B------:R-:W-:Y:S02]  /*2ca0*/  FMNMX R94, R113, R110, !PT ;  /* 0x0000006e715e7209 */ /* 0x000fe40007800000 */
[----:B------:R-:W-:-:S02]  /*2cb0*/  ISETP.GT.U32.AND P0, PT, R167, R133, PT ;  /* 0x00000085a700720c */ /* 0x000fc40003f04070 */
[----:B------:R-:W-:Y:S01]  /*2cc0*/  FMNMX R91, R95, R94, !PT ;  /* 0x0000005e5f5b7209 */ /* 0x000fe20007800000 */
[----:B------:R-:W-:Y:S01]  /*2cd0*/  FMUL R90, R99, UR16 ;  /* 0x00000010635a7c20 */ /* 0x000fe20008400000 */
[----:B------:R-:W-:Y:S02]  /*2ce0*/  ISETP.GT.U32.AND.EX P3, PT, R184, RZ, PT, P0 ;  /* 0x000000ffb800720c */ /* 0x000fe40003f64100 */
[----:B------:R-:W-:Y:S02]  /*2cf0*/  ISETP.GT.U32.AND P1, PT, R166, R133, PT ;  /* 0x00000085a600720c */ /* 0x000fe40003f24070 */
[----:B------:R-:W-:Y:S01]  /*2d00*/  FMNMX R109, R16, R91, !PT ;  /* 0x0000005b106d7209 */ /* 0x000fe20007800000 */
[----:B------:R-:W-:Y:S01]  /*2d10*/  FMUL R99, R102, UR16 ;  /* 0x0000001066637c20 */ /* 0x000fe20008400000 */
[----:B------:R-:W-:Y:S02]  /*2d20*/  FSEL R90, R90, -INF , !P3 ;  /* 0xff8000005a5a7808 */ /* 0x000fe40005800000 */
[----:B------:R-:W-:-:S02]  /*2d30*/  ISETP.GT.U32.AND P3, PT, R4, R133, PT ;  /* 0x000000850400720c */ /* 0x000fc40003f64070 */
[----:B------:R-:W-:Y:S02]  /*2d40*/  ISETP.GT.U32.AND.EX P1, PT, R183, RZ, PT, P1 ;  /* 0x000000ffb700720c */ /* 0x000fe40003f24110 */
[----:B------:R-:W-:Y:S01]  /*2d50*/  FMNMX R109, R20, R109, !PT ;  /* 0x0000006d146d7209 */ /* 0x000fe20007800000 */
[----:B------:R-:W-:Y:S01]  /*2d60*/  FMUL R94, R103, UR16 ;  /* 0x00000010675e7c20 */ /* 0x000fe20008400000 */
[----:B------:R-:W-:Y:S02]  /*2d70*/  ISETP.GT.U32.AND.EX P3, PT, R186, RZ, PT, P3 ;  /* 0x000000ffba00720c */ /* 0x000fe40003f64130 */
[----:B------:R-:W-:Y:S02]  /*2d80*/  FSEL R99, R99, -INF , !P1 ;  /* 0xff80000063637808 */ /* 0x000fe40004800000 */
[----:B------:R-:W-:Y:S01]  /*2d90*/  FMNMX R98, R90, R109, !PT ;  /* 0x0000006d5a627209 */ /* 0x000fe20007800000 */
[----:B------:R-:W0:Y:S01]  /*2da0*/  SHFL.BFLY PT, R111, R188, 0x1, 0x1f ;  /* 0x0c201f00bc6f7f89 */ /* 0x000e2200000e0000 */
[----:B------:R-:W-:-:S02]  /*2db0*/  FSEL R94, R94, -INF , !P3 ;  /* 0xff8000005e5e7808 */ /* 0x000fc40005800000 */
[----:B------:R-:W-:-:S04]  /*2dc0*/  FMNMX R103, R99, R98, !PT ;  /* 0x0000006263677209 */ /* 0x000fc80007800000 */
[----:B------:R-:W-:Y:S01]  /*2dd0*/  FMNMX R109, R94, R103, !PT ;  /* 0x000000675e6d7209 */ /* 0x000fe20007800000 */
[----:B------:R-:W-:-:S04]  /*2de0*/  FMUL R91, R116, UR16 ;  /* 0x00000010745b7c20 */ /* 0x000fc80008400000 */
[----:B------:R-:W1:Y:S01]  /*2df0*/  SHFL.BFLY PT, R116, R109, 0x2, 0x1f ;  /* 0x0c401f006d747f89 */ /* 0x000e6200000e0000 */
[----:B------:R-:W-:Y:S01]  /*2e00*/  FMUL R102, R108, UR16 ;  /* 0x000000106c667c20 */ /* 0x000fe20008400000 */
[----:B------:R-:W-:Y:S01]  /*2e10*/  FMUL R108, R105, UR16 ;  /* 0x00000010696c7c20 */ /* 0x000fe20008400000 */
[----:B------:R-:W-:Y:S02]  /*2e20*/  ISETP.GT.U32.AND P1, PT, R119, R162, PT ;  /* 0x000000a27700720c */ /* 0x000fe40003f24070 */
[----:B------:R-:W-:Y:S02]  /*2e30*/  ISETP.GE.U32.AND.EX P5, PT, R187, RZ, PT, P5 ;  /* 0x000000ffbb00720c */ /* 0x000fe40003fa6150 */
[----:B0-----:R-:W-:Y:S01]  /*2e40*/  FMNMX R98, R188, R111, !PT ;  /* 0x0000006fbc627209 */ /* 0x001fe20007800000 */
[----:B------:R-:W-:Y:S01]  /*2e50*/  FMUL R111, R104, UR16 ;  /* 0x00000010686f7c20 */ /* 0x000fe20008400000 */
[----:B------:R-:W-:Y:S02]  /*2e60*/  ISETP.GT.U32.AND.EX P1, PT, R112, RZ, PT, P1 ;  /* 0x000000ff7000720c */ /* 0x000fe40003f24110 */
[----:B------:R-:W-:-:S02]  /*2e70*/  FSEL R108, R108, -INF , !P5 ;  /* 0xff8000006c6c7808 */ /* 0x000fc40006800000 */
[----:B------:R-:W-:Y:S02]  /*2e80*/  FSEL R111, R111, -INF , !P4 ;  /* 0xff8000006f6f7808 */ /* 0x000fe40006000000 */
[-C--:B------:R-:W-:Y:S02]  /*2e90*/  ISETP.GT.U32.AND P3, PT, R119, R132.reuse, PT ;  /* 0x000000847700720c */ /* 0x080fe40003f64070 */
[----:B------:R-:W-:Y:S02]  /*2ea0*/  ISETP.GT.U32.AND P2, PT, R189, R132, PT ;  /* 0x00000084bd00720c */ /* 0x000fe40003f44070 */
[----:B-1----:R-:W-:Y:S02]  /*2eb0*/  FMNMX R119, R109, R116, !PT ;  /* 0x000000746d777209 */ /* 0x002fe40007800000 */
[----:B------:R-:W-:Y:S02]  /*2ec0*/  FSEL R102, R102, -INF , !P1 ;  /* 0xff80000066667808 */ /* 0x000fe40004800000 */
[----:B------:R-:W-:Y:S01]  /*2ed0*/  FMNMX R109, R111, R108, !PT ;  /* 0x0000006c6f6d7209 */ /* 0x000fe20007800000 */
[----:B------:R-:W-:Y:S01]  /*2ee0*/  FMUL R105, R88, UR16 ;  /* 0x0000001058697c20 */ /* 0x000fe20008400000 */
[----:B------:R-:W-:-:S02]  /*2ef0*/  ISETP.GT.U32.AND.EX P2, PT, R187, RZ, PT, P2 ;  /* 0x000000ffbb00720c */ /* 0x000fc40003f44120 */
[----:B------:R-:W-:Y:S02]  /*2f00*/  FMNMX R109, R102, R109, !PT ;  /* 0x0000006d666d7209 */ /* 0x000fe40007800000 */
[----:B------:R-:W-:Y:S01]  /*2f10*/  ISETP.GT.U32.AND.EX P3, PT, R112, RZ, PT, P3 ;  /* 0x000000ff7000720c */ /* 0x000fe20003f64130 */
[----:B------:R-:W-:Y:S01]  /*2f20*/  FMUL R112, R117, UR16 ;  /* 0x0000001075707c20 */ /* 0x000fe20008400000 */
[C---:B------:R-:W-:Y:S02]  /*2f30*/  ISETP.GT.U32.AND P0, PT, R166.reuse, R162, PT ;  /* 0x000000a2a600720c */ /* 0x040fe40003f04070 */
[----:B------:R-:W-:Y:S02]  /*2f40*/  ISETP.GT.U32.AND P5, PT, R166, R132, PT ;  /* 0x00000084a600720c */ /* 0x000fe40003fa4070 */
[----:B------:R-:W-:Y:S01]  /*2f50*/  FSEL R105, R105, -INF , !P2 ;  /* 0xff80000069697808 */ /* 0x000fe20005000000 */
[----:B------:R-:W0:Y:S01]  /*2f60*/  SHFL.BFLY PT, R166, R119, 0x1, 0x1f ;  /* 0x0c201f0077a67f89 */ /* 0x000e2200000e0000 */
[----:B------:R-:W-:-:S02]  /*2f70*/  FMNMX R117, R10, R109, !PT ;  /* 0x0000006d0a757209 */ /* 0x000fc40007800000 */
[----:B------:R-:W-:Y:S02]  /*2f80*/  ISETP.GT.U32.AND P2, PT, R4, R162, PT ;  /* 0x000000a20400720c */ /* 0x000fe40003f44070 */
[----:B------:R-:W-:Y:S02]  /*2f90*/  FMNMX R98, R98, R125, !PT ;  /* 0x0000007d62627209 */ /* 0x000fe40007800000 */
[----:B------:R-:W-:Y:S02]  /*2fa0*/  ISETP.GT.U32.AND.EX P0, PT, R183, RZ, PT, P0 ;  /* 0x000000ffb700720c */ /* 0x000fe40003f04100 */
[----:B------:R-:W-:Y:S02]  /*2fb0*/  FMNMX R117, R12, R117, !PT ;  /* 0x000000750c757209 */ /* 0x000fe40007800000 */
[----:B------:R-:W-:Y:S01]  /*2fc0*/  ISETP.GT.U32.AND.EX P2, PT, R186, RZ, PT, P2 ;  /* 0x000000ffba00720c */ /* 0x000fe20003f44120 */
[----:B------:R-:W-:Y:S01]  /*2fd0*/  FADD R115, R115, -R98 ;  /* 0x8000006273737221 */ /* 0x000fe20000000000 */
[----:B------:R-:W-:-:S02]  /*2fe0*/  FSEL R91, R91, -INF , !P0 ;  /* 0xff8000005b5b7808 */ /* 0x000fc40004000000 */
[----:B------:R-:W-:Y:S02]  /*2ff0*/  FMNMX R116, R14, R117, !PT ;  /* 0x000000750e747209 */ /* 0x000fe40007800000 */
[----:B------:R-:W-:Y:S01]  /*3000*/  FSEL R112, R112, -INF , !P2 ;  /* 0xff80000070707808 */ /* 0x000fe20005000000 */
[----:B------:R-:W-:Y:S01]  /*3010*/  FADD R165, R165, -R98 ;  /* 0x80000062a5a57221 */ /* 0x000fe20000000000 */
[----:B------:R-:W-:Y:S01]  /*3020*/  ISETP.GT.U32.AND P2, PT, R4, R132, PT ;  /* 0x000000840400720c */ /* 0x000fe20003f44070 */
[----:B------:R-:W-:Y:S01]  /*3030*/  FMUL R4, R115, 1.4426950216293334961 ;  /* 0x3fb8aa3b73047820 */ /* 0x000fe20000400000 */
[----:B------:R-:W-:Y:S01]  /*3040*/  FMNMX R115, R91, R116, !PT ;  /* 0x000000745b737209 */ /* 0x000fe20007800000 */
[----:B------:R-:W-:-:S03]  /*3050*/  FMUL R165, R165, 1.4426950216293334961 ;  /* 0x3fb8aa3ba5a57820 */ /* 0x000fc60000400000 */
[----:B------:R-:W-:Y:S01]  /*3060*/  FMNMX R116, R112, R115, !PT ;  /* 0x0000007370747209 */ /* 0x000fe20007800000 */
[--C-:B------:R-:W-:Y:S01]  /*3070*/  FADD R118, R118, -R98.reuse ;  /* 0x8000006276767221 */ /* 0x100fe20000000000 */
[----:B------:R1:W-:Y:S01]  /*3080*/  MUFU.EX2 R109, R165 ;  /* 0x000000a5006d7308 */ /* 0x0003e20000000800 */
[--C-:B------:R-:W-:Y:S01]  /*3090*/  FADD R114, R114, -R98.reuse ;  /* 0x8000006272727221 */ /* 0x100fe20000000000 */
[----:B------:R-:W-:Y:S01]  /*30a0*/  ISETP.GE.U32.AND P0, PT, R189, R132, PT ;  /* 0x00000084bd00720c */ /* 0x000fe20003f06070 */
[----:B------:R-:W-:Y:S01]  /*30b0*/  FMUL R117, R118, 1.4426950216293334961 ;  /* 0x3fb8aa3b76757820 */ /* 0x000fe20000400000 */
[----:B0-----:R-:W-:Y:S01]  /*30c0*/  FMNMX R115, R119, R166, !PT ;  /* 0x000000a677737209 */ /* 0x001fe20007800000 */
[----:B------:R-:W-:Y:S01]  /*30d0*/  FMUL R118, R114, 1.4426950216293334961 ;  /* 0x3fb8aa3b72767820 */ /* 0x000fe20000400000 */
[----:B-1----:R-:W0:Y:S01]  /*30e0*/  SHFL.BFLY PT, R165, R116, 0x2, 0x1f ;  /* 0x0c401f0074a57f89 */ /* 0x002e2200000e0000 */
[----:B------:R-:W-:Y:S01]  /*30f0*/  FMUL R114, R89, UR16 ;  /* 0x0000001059727c20 */ /* 0x000fe20008400000 */
[----:B------:R-:W-:Y:S01]  /*3100*/  ISETP.GE.U32.AND.EX P0, PT, R187, RZ, PT, P0 ;  /* 0x000000ffbb00720c */ /* 0x000fe20003f06100 */
[----:B------:R-:W-:Y:S01]  /*3110*/  FADD R106, R106, -R98 ;  /* 0x800000626a6a7221 */ /* 0x000fe20000000000 */
[----:B------:R-:W-:-:S02]  /*3120*/  ISETP.GT.U32.AND P1, PT, R169, R132, PT ;  /* 0x00000084a900720c */ /* 0x000fc40003f24070 */
[----:B------:R-:W-:Y:S02]  /*3130*/  FMNMX R115, R115, R126, !PT ;  /* 0x0000007e73737209 */ /* 0x000fe40007800000 */
[----:B------:R-:W-:Y:S01]  /*3140*/  FSEL R114, R114, -INF , !P0 ;  /* 0xff80000072727808 */ /* 0x000fe20004000000 */
[----:B------:R-:W-:Y:S01]  /*3150*/  FMUL R6, R106, 1.4426950216293334961 ;  /* 0x3fb8aa3b6a067820 */ /* 0x000fe20000400000 */
[----:B------:R-:W-:Y:S01]  /*3160*/  ISETP.GT.U32.AND.EX P1, PT, R182, RZ, PT, P1 ;  /* 0x000000ffb600720c */ /* 0x000fe20003f24110 */
[----:B------:R-:W-:Y:S01]  /*3170*/  FADD R106, R113, -R115 ;  /* 0x80000073716a7221 */ /* 0x000fe20000000000 */
[----:B------:R-:W-:Y:S02]  /*3180*/  FSEL R92, R92, -INF , !P3 ;  /* 0xff8000005c5c7808 */ /* 0x000fe40005800000 */
[----:B------:R-:W-:Y:S02]  /*3190*/  ISETP.GT.U32.AND P3, PT, R168, R132, PT ;  /* 0x00000084a800720c */ /* 0x000fe40003f64070 */
[----:B------:R-:W-:-:S02]  /*31a0*/  FMNMX R119, R105, R114, !PT ;  /* 0x0000007269777209 */ /* 0x000fc40007800000 */
[----:B------:R-:W-:Y:S01]  /*31b0*/  FSEL R113, R93, -INF , !P1 ;  /* 0xff8000005d717808 */ /* 0x000fe20004800000 */
[----:B------:R-:W-:Y:S01]  /*31c0*/  FMUL R93, R106, 1.4426950216293334961 ;  /* 0x3fb8aa3b6a5d7820 */ /* 0x000fe20000400000 */
[----:B------:R-:W-:Y:S02]  /*31d0*/  ISETP.GT.U32.AND P4, PT, R167, R132, PT ;  /* 0x00000084a700720c */ /* 0x000fe40003f84070 */
[----:B------:R-:W-:Y:S02]  /*31e0*/  ISETP.GT.U32.AND.EX P3, PT, R185, RZ, PT, P3 ;  /* 0x000000ffb900720c */ /* 0x000fe40003f64130 */
[----:B------:R-:W-:Y:S02]  /*31f0*/  FMNMX R106, R92, R119, !PT ;  /* 0x000000775c6a7209 */ /* 0x000fe40007800000 */
[----:B------:R-:W-:Y:S02]  /*3200*/  ISETP.GT.U32.AND.EX P4, PT, R184, RZ, PT, P4 ;  /* 0x000000ffb800720c */ /* 0x000fe40003f84140 */
[----:B------:R-:W-:-:S02]  /*3210*/  FSEL R119, R96, -INF , !P3 ;  /* 0xff80000060777808 */ /* 0x000fc40005800000 */
[----:B------:R-:W-:Y:S02]  /*3220*/  FMNMX R106, R113, R106, !PT ;  /* 0x0000006a716a7209 */ /* 0x000fe40007800000 */
[----:B0-----:R-:W-:Y:S02]  /*3230*/  FMNMX R116, R116, R165, !PT ;  /* 0x000000a574747209 */ /* 0x001fe40007800000 */
[----:B------:R-:W-:Y:S02]  /*3240*/  ISETP.GT.U32.AND.EX P5, PT, R183, RZ, PT, P5 ;  /* 0x000000ffb700720c */ /* 0x000fe40003fa4150 */
[----:B------:R-:W-:Y:S02]  /*3250*/  FSEL R165, R97, -INF , !P4 ;  /* 0xff80000061a57808 */ /* 0x000fe40006000000 */
[----:B------:R-:W-:Y:S02]  /*3260*/  FMNMX R106, R119, R106, !PT ;  /* 0x0000006a776a7209 */ /* 0x000fe40007800000 */
[----:B------:R-:W-:-:S02]  /*3270*/  ISETP.GT.U32.AND.EX P2, PT, R186, RZ, PT, P2 ;  /* 0x000000ffba00720c */ /* 0x000fc40003f44120 */
[----:B------:R-:W-:Y:S02]  /*3280*/  FSEL R167, R100, -INF , !P5 ;  /* 0xff80000064a77808 */ /* 0x000fe40006800000 */
[----:B------:R-:W-:Y:S02]  /*3290*/  FMNMX R106, R165, R106, !PT ;  /* 0x0000006aa56a7209 */ /* 0x000fe40007800000 */
[----:B------:R-:W-:Y:S02]  /*32a0*/  FSEL R169, R101, -INF , !P2 ;  /* 0xff80000065a97808 */ /* 0x000fe40005000000 */
[----:B------:R-:W-:Y:S01]  /*32b0*/  FMNMX R106, R167, R106, !PT ;  /* 0x0000006aa76a7209 */ /* 0x000fe20007800000 */
[----:B------:R-:W-:-:S03]  /*32c0*/  FADD R171, R171, -R98 ;  /* 0x80000062abab7221 */ /* 0x000fc60000000000 */
[----:B------:R-:W-:Y:S01]  /*32d0*/  FMNMX R106, R169, R106, !PT ;  /* 0x0000006aa96a7209 */ /* 0x000fe20007800000 */
[----:B------:R-:W-:-:S04]  /*32e0*/  FMUL R88, R171, 1.4426950216293334961 ;  /* 0x3fb8aa3bab587820 */ /* 0x000fc80000400000 */
[----:B------:R-:W0:Y:S04]  /*32f0*/  SHFL.BFLY PT, R171, R106, 0x2, 0x1f ;  /* 0x0c401f006aab7f89 */ /* 0x000e2800000e0000 */
[----:B------:R-:W1:Y:S01]  /*3300*/  SHFL.BFLY PT, R97, R116, 0x1, 0x1f ;  /* 0x0c201f0074617f89 */ /* 0x000e6200000e0000 */
[--C-:B------:R-:W-:Y:S01]  /*3310*/  FADD R16, R16, -R115.reuse ;  /* 0x8000007310107221 */ /* 0x100fe20000000000 */
[----:B------:R-:W-:-:S03]  /*3320*/  FADD R90, R90, -R115 ;  /* 0x800000735a5a7221 */ /* 0x000fc60000000000 */
[----:B------:R-:W-:Y:S01]  /*3330*/  FMUL R96, R16, 1.4426950216293334961 ;  /* 0x3fb8aa3b10607820 */ /* 0x000fe20000400000 */
[----:B------:R-:W-:Y:S01]  /*3340*/  FMUL R16, R90, 1.4426950216293334961 ;  /* 0x3fb8aa3b5a107820 */ /* 0x000fe20000400000 */
[----:B0-----:R-:W-:-:S05]  /*3350*/  FMNMX R171, R106, R171, !PT ;  /* 0x000000ab6aab7209 */ /* 0x001fca0007800000 */
[----:B------:R-:W0:Y:S01]  /*3360*/  SHFL.BFLY PT, R90, R171, 0x1, 0x1f ;  /* 0x0c201f00ab5a7f89 */ /* 0x000e2200000e0000 */
[----:B-1----:R-:W-:Y:S01]  /*3370*/  FMNMX R97, R116, R97, !PT ;  /* 0x0000006174617209 */ /* 0x002fe20007800000 */
[--C-:B------:R-:W-:Y:S01]  /*3380*/  FADD R20, R20, -R115.reuse ;  /* 0x8000007314147221 */ /* 0x100fe20000000000 */
[--C-:B------:R-:W-:Y:S01]  /*3390*/  FADD R94, R94, -R115.reuse ;  /* 0x800000735e5e7221 */ /* 0x100fe20000000000 */
[----:B------:R-:W-:Y:S01]  /*33a0*/  FADD R95, R95, -R115 ;  /* 0x800000735f5f7221 */ /* 0x000fe20000000000 */
[----:B------:R-:W-:Y:S01]  /*33b0*/  FMNMX R97, R97, R164, !PT ;  /* 0x000000a461617209 */ /* 0x000fe20007800000 */
[----:B------:R-:W-:Y:S01]  /*33c0*/  FMUL R20, R20, 1.4426950216293334961 ;  /* 0x3fb8aa3b14147820 */ /* 0x000fe20000400000 */
[----:B------:R-:W-:Y:S01]  /*33d0*/  FMUL R94, R94, 1.4426950216293334961 ;  /* 0x3fb8aa3b5e5e7820 */ /* 0x000fe20000400000 */
[----:B------:R-:W-:Y:S02]  /*33e0*/  FMUL R101, R95, 1.4426950216293334961 ;  /* 0x3fb8aa3b5f657820 */ /* 0x000fe40000400000 */
[----:B------:R-:W-:Y:S01]  /*33f0*/  FADD R10, R10, -R97 ;  /* 0x800000610a0a7221 */ /* 0x000fe20000000000 */
[----:B------:R-:W-:Y:S01]  /*3400*/  MUFU.EX2 R95, R20 ;  /* 0x00000014005f7308 */ /* 0x000fe20000000800 */
[----:B------:R-:W-:-:S07]  /*3410*/  FADD R172, R172, -R98 ;  /* 0x80000062acac7221 */ /* 0x000fce0000000000 */
[----:B------:R1:W-:Y:S01]  /*3420*/  MUFU.EX2 R20, R94 ;  /* 0x0000005e00147308 */ /* 0x0003e20000000800 */
[----:B------:R-:W-:Y:S01]  /*3430*/  FADD R110, R110, -R115 ;  /* 0x800000736e6e7221 */ /* 0x000fe20000000000 */
[----:B-1----:R-:W-:Y:S01]  /*3440*/  FMUL R94, R10, 1.4426950216293334961 ;  /* 0x3fb8aa3b0a5e7820 */ /* 0x002fe20000400000 */
[----:B0-----:R-:W-:-:S04]  /*3450*/  FMNMX R10, R171, R90, !PT ;  /* 0x0000005aab0a7209 */ /* 0x001fc80007800000 */
[----:B------:R-:W-:Y:S01]  /*3460*/  FMNMX R10, R10, R127, !PT ;  /* 0x0000007f0a0a7209 */ /* 0x000fe20007800000 */
[----:B------:R-:W-:Y:S01]  /*3470*/  FMUL R103, R172, 1.4426950216293334961 ;  /* 0x3fb8aa3bac677820 */ /* 0x000fe20000400000 */
[--C-:B------:R-:W-:Y:S01]  /*3480*/  FADD R111, R111, -R97.reuse ;  /* 0x800000616f6f7221 */ /* 0x100fe20000000000 */
[--C-:B------:R-:W-:Y:S01]  /*3490*/  FADD R108, R108, -R97.reuse ;  /* 0x800000616c6c7221 */ /* 0x100fe20000000000 */
[----:B------:R-:W-:Y:S01]  /*34a0*/  FMUL R110, R110, 1.4426950216293334961 ;  /* 0x3fb8aa3b6e6e7820 */ /* 0x000fe20000400000 */
[--C-:B------:R-:W-:Y:S01]  /*34b0*/  FADD R105, R105, -R10.reuse ;  /* 0x8000000a69697221 */ /* 0x100fe20000000000 */
[----:B------:R-:W-:Y:S01]  /*34c0*/  FADD R114, R114, -R10 ;  /* 0x8000000a72727221 */ /* 0x000fe20000000000 */
[----:B------:R-:W-:Y:S01]  /*34d0*/  FADD R170, R170, -R98 ;  /* 0x80000062aaaa7221 */ /* 0x000fe20000000000 */
[----:B------:R-:W-:Y:S01]  /*34e0*/  FMUL R111, R111, 1.4426950216293334961 ;  /* 0x3fb8aa3b6f6f7820 */ /* 0x000fe20000400000 */
[----:B------:R-:W-:Y:S01]  /*34f0*/  FMUL R108, R108, 1.4426950216293334961 ;  /* 0x3fb8aa3b6c6c7820 */ /* 0x000fe20000400000 */
[----:B------:R-:W-:Y:S01]  /*3500*/  FADD R102, R102, -R97 ;  /* 0x8000006166667221 */ /* 0x000fe20000000000 */
[----:B------:R-:W-:Y:S01]  /*3510*/  FMUL R105, R105, 1.4426950216293334961 ;  /* 0x3fb8aa3b69697820 */ /* 0x000fe20000400000 */
[----:B------:R-:W-:Y:S01]  /*3520*/  FMUL R114, R114, 1.4426950216293334961 ;  /* 0x3fb8aa3b72727820 */ /* 0x000fe20000400000 */
[--C-:B------:R-:W-:Y:S01]  /*3530*/  FADD R92, R92, -R10.reuse ;  /* 0x8000000a5c5c7221 */ /* 0x100fe20000000000 */
[----:B------:R-:W-:Y:S01]  /*3540*/  MUFU.EX2 R103, R103 ;  /* 0x0000006700677308 */ /* 0x000fe20000000800 */
[----:B------:R-:W-:Y:S01]  /*3550*/  FMUL R104, R170, 1.4426950216293334961 ;  /* 0x3fb8aa3baa687820 */ /* 0x000fe20000400000 */
[----:B------:R-:W-:Y:S01]  /*3560*/  FMUL R102, R102, 1.4426950216293334961 ;  /* 0x3fb8aa3b66667820 */ /* 0x000fe20000400000 */
[----:B------:R-:W-:Y:S01]  /*3570*/  FMUL R92, R92, 1.4426950216293334961 ;  /* 0x3fb8aa3b5c5c7820 */ /* 0x000fe20000400000 */
[----:B------:R-:W-:-:S04]  /*3580*/  FADD R113, R113, -R10 ;  /* 0x8000000a71717221 */ /* 0x000fc80000000000 */
[----:B------:R-:W0:Y:S01]  /*3590*/  MUFU.EX2 R88, R88 ;  /* 0x0000005800587308 */ /* 0x000e220000000800 */
[----:B------:R-:W-:Y:S01]  /*35a0*/  FADD R14, R14, -R97 ;  /* 0x800000610e0e7221 */ /* 0x000fe20000000000 */
[----:B------:R-:W-:-:S06]  /*35b0*/  FADD R119, R119, -R10 ;  /* 0x8000000a77777221 */ /* 0x000fcc0000000000 */
[----:B------:R-:W-:Y:S01]  /*35c0*/  MUFU.EX2 R93, R93 ;  /* 0x0000005d005d7308 */ /* 0x000fe20000000800 */
[----:B------:R-:W-:-:S07]  /*35d0*/  FMUL R113, R113, 1.4426950216293334961 ;  /* 0x3fb8aa3b71717820 */ /* 0x000fce0000400000 */
[----:B------:R-:W1:Y:S01]  /*35e0*/  MUFU.EX2 R110, R110 ;  /* 0x0000006e006e7308 */ /* 0x000e620000000800 */
[----:B------:R-:W-:Y:S01]  /*35f0*/  FADD R165, R165, -R10 ;  /* 0x8000000aa5a57221 */ /* 0x000fe20000000000 */
[----:B------:R-:W-:-:S06]  /*3600*/  FADD R99, R99, -R115 ;  /* 0x8000007363637221 */ /* 0x000fcc0000000000 */
[----:B------:R-:W-:Y:S01]  /*3610*/  MUFU.EX2 R111, R111 ;  /* 0x0000006f006f7308 */ /* 0x000fe20000000800 */
[----:B------:R-:W-:Y:S01]  /*3620*/  FMUL R14, R14, 1.4426950216293334961 ;  /* 0x3fb8aa3b0e0e7820 */ /* 0x000fe20000400000 */
[----:B------:R-:W-:-:S06]  /*3630*/  FMUL R119, R119, 1.4426950216293334961 ;  /* 0x3fb8aa3b77777820 */ /* 0x000fcc0000400000 */
[----:B------:R-:W3:Y:S01]  /*3640*/  MUFU.EX2 R108, R108 ;  /* 0x0000006c006c7308 */ /* 0x000ee20000000800 */
[----:B------:R-:W-:-:S07]  /*3650*/  FADD R12, R12, -R97 ;  /* 0x800000610c0c7221 */ /* 0x000fce0000000000 */
[----:B------:R-:W-:Y:S01]  /*3660*/  MUFU.EX2 R105, R105 ;  /* 0x0000006900697308 */ /* 0x000fe20000000800 */
[----:B------:R-:W-:-:S07]  /*3670*/  FMUL R165, R165, 1.4426950216293334961 ;  /* 0x3fb8aa3ba5a57820 */ /* 0x000fce0000400000 */
[----:B------:R-:W4:Y:S08]  /*3680*/  MUFU.EX2 R114, R114 ;  /* 0x0000007200727308 */ /* 0x000f300000000800 */
[----:B------:R-:W2:Y:S01]  /*3690*/  MUFU.EX2 R104, R104 ;  /* 0x0000006800687308 */ /* 0x000ea20000000800 */
[----:B------:R-:W-:-:S07]  /*36a0*/  FMUL R99, R99, 1.4426950216293334961 ;  /* 0x3fb8aa3b63637820 */ /* 0x000fce0000400000 */
[----:B------:R-:W5:Y:S01]  /*36b0*/  MUFU.EX2 R101, R101 ;  /* 0x0000006500657308 */ /* 0x000f620000000800 */
[----:B------:R-:W-:-:S07]  /*36c0*/  FADD R167, R167, -R10 ;  /* 0x8000000aa7a77221 */ /* 0x000fce0000000000 */
[----:B------:R-:W5:Y:S01]  /*36d0*/  MUFU.EX2 R102, R102 ;  /* 0x0000006600667308 */ /* 0x000f620000000800 */
[----:B------:R-:W-:-:S07]  /*36e0*/  FMUL R12, R12, 1.4426950216293334961 ;  /* 0x3fb8aa3b0c0c7820 */ /* 0x000fce0000400000 */
[----:B------:R-:W5:Y:S01]  /*36f0*/  MUFU.EX2 R92, R92 ;  /* 0x0000005c005c7308 */ /* 0x000f620000000800 */
[--C-:B------:R-:W-:Y:S01]  /*3700*/  FADD R91, R91, -R97.reuse ;  /* 0x800000615b5b7221 */ /* 0x100fe20000000000 */
[----:B------:R-:W-:Y:S01]  /*3710*/  FADD R112, R112, -R97 ;  /* 0x8000006170707221 */ /* 0x000fe20000000000 */
[----:B------:R-:W-:-:S05]  /*3720*/  FADD R169, R169, -R10 ;  /* 0x8000000aa9a97221 */ /* 0x000fca0000000000 */
[----:B------:R2:W5:Y:S01]  /*3730*/  MUFU.EX2 R183, R94 ;  /* 0x0000005e00b77308 */ /* 0x0005620000000800 */
[----:B0-----:R-:W-:Y:S01]  /*3740*/  FADD R185, R103, R88 ;  /* 0x0000005867b97221 */ /* 0x001fe20000000000 */
[----:B------:R-:W-:-:S06]  /*3750*/  FMUL R167, R167, 1.4426950216293334961 ;  /* 0x3fb8aa3ba7a77820 */ /* 0x000fcc0000400000 */
[----:B------:R-:W0:Y:S01]  /*3760*/  MUFU.EX2 R16, R16 ;  /* 0x0000001000107308 */ /* 0x000e220000000800 */
[----:B------:R-:W-:Y:S01]  /*3770*/  F2FP.SATFINITE.E4M3.F32.PACK_AB_MERGE_C R88, R88, R103, RZ ;  /* 0x000000675858723e */ /* 0x000fe200048070ff */
[----:B-1----:R-:W-:-:S06]  /*3780*/  FADD R90, R93, R110 ;  /* 0x0000006e5d5a7221 */ /* 0x002fcc0000000000 */
[----:B------:R-:W-:Y:S01]  /*3790*/  MUFU.EX2 R4, R4 ;  /* 0x0000000400047308 */ /* 0x000fe20000000800 */
[----:B------:R-:W-:-:S07]  /*37a0*/  F2FP.SATFINITE.E4M3.F32.PACK_AB_MERGE_C R110, R110, R93, RZ ;  /* 0x0000005d6e6e723e */ /* 0x000fce00048070ff */
[----:B------:R-:W-:Y:S01]  /*37b0*/  MUFU.EX2 R117, R117 ;  /* 0x0000007500757308 */ /* 0x000fe20000000800 */
[----:B------:R-:W-:-:S07]  /*37c0*/  FMUL R91, R91, 1.4426950216293334961 ;  /* 0x3fb8aa3b5b5b7820 */ /* 0x000fce0000400000 */
[----:B------:R-:W1:Y:S01]  /*37d0*/  MUFU.EX2 R113, R113 ;  /* 0x0000007100717308 */ /* 0x000e620000000800 */
[----:B------:R-:W-:Y:S01]  /*37e0*/  FMUL R112, R112, 1.4426950216293334961 ;  /* 0x3fb8aa3b70707820 */ /* 0x000fe20000400000 */
[----:B------:R-:W-:-:S06]  /*37f0*/  FMUL R169, R169, 1.4426950216293334961 ;  /* 0x3fb8aa3ba9a97820 */ /* 0x000fcc0000400000 */
[----:B------:R-:W-:Y:S01]  /*3800*/  MUFU.EX2 R171, R14 ;  /* 0x0000000e00ab7308 */ /* 0x000fe20000000800 */
[----:B---3--:R-:W-:Y:S01]  /*3810*/  FADD R93, R111, R108 ;  /* 0x0000006c6f5d7221 */ /* 0x008fe20000000000 */
[----:B----4-:R-:W-:-:S06]  /*3820*/  FADD R103, R105, R114 ;  /* 0x0000007269677221 */ /* 0x010fcc0000000000 */
[----:B------:R-:W3:Y:S01]  /*3830*/  MUFU.EX2 R96, R96 ;  /* 0x0000006000607308 */ /* 0x000ee20000000800 */
[----:B------:R-:W-:-:S07]  /*3840*/  F2FP.SATFINITE.E4M3.F32.PACK_AB_MERGE_C R108, R108, R111, R88 ;  /* 0x0000006f6c6c723e */ /* 0x000fce0004807058 */
[----:B------:R-:W-:Y:S01]  /*3850*/  MUFU.EX2 R119, R119 ;  /* 0x0000007700777308 */ /* 0x000fe20000000800 */
[----:B------:R-:W-:-:S07]  /*3860*/  F2FP.SATFINITE.E4M3.F32.PACK_AB_MERGE_C R110, R114, R105, R110 ;  /* 0x00000069726e723e */ /* 0x000fce000480706e */
[----:B------:R-:W4:Y:S01]  /*3870*/  MUFU.EX2 R14, R165 ;  /* 0x000000a5000e7308 */ /* 0x000f220000000800 */
[----:B--2---:R-:W-:Y:S01]  /*3880*/  FADD R94, R104, R185 ;  /* 0x000000b9685e7221 */ /* 0x004fe20000000000 */
[----:B------:R-:W-:Y:S01]  /*3890*/  F2FP.SATFINITE.E4M3.F32.PACK_AB_MERGE_C R104, R109, R104, RZ ;  /* 0x000000686d68723e */ /* 0x000fe200048070ff */
[----:B-----5:R-:W-:-:S05]  /*38a0*/  FADD R105, R101, R90 ;  /* 0x0000005a65697221 */ /* 0x020fca0000000000 */
[----:B------:R-:W2:Y:S01]  /*38b0*/  MUFU.EX2 R99, R99 ;  /* 0x0000006300637308 */ /* 0x000ea20000000800 */
[----:B------:R-:W-:Y:S01]  /*38c0*/  FADD R90, R102, R93 ;  /* 0x0000005d665a7221 */ /* 0x000fe20000000000 */
[----:B------:R-:W-:-:S06]  /*38d0*/  FADD R100, R92, R103 ;  /* 0x000000675c647221 */ /* 0x000fcc0000000000 */
[----:B------:R-:W-:Y:S01]  /*38e0*/  MUFU.EX2 R89, R118 ;  /* 0x0000007600597308 */ /* 0x000fe20000000800 */
[----:B------:R-:W-:-:S07]  /*38f0*/  FADD R109, R109, R94 ;  /* 0x0000005e6d6d7221 */ /* 0x000fce0000000000 */
[----:B------:R-:W5:Y:S01]  /*3900*/  MUFU.EX2 R6, R6 ;  /* 0x0000000600067308 */ /* 0x000f620000000800 */
[----:B------:R-:W-:-:S07]  /*3910*/  F2FP.SATFINITE.E4M3.F32.PACK_AB_MERGE_C R111, R183, R102, R104 ;  /* 0x00000066b76f723e */ /* 0x000fce0004807068 */
[----:B------:R-:W5:Y:S01]  /*3920*/  MUFU.EX2 R12, R12 ;  /* 0x0000000c000c7308 */ /* 0x000f620000000800 */
[----:B------:R-:W-:Y:S01]  /*3930*/  FADD R183, R183, R90 ;  /* 0x0000005ab7b77221 */ /* 0x000fe20000000000 */
[----:B0-----:R-:W-:-:S06]  /*3940*/  F2FP.SATFINITE.E4M3.F32.PACK_AB_MERGE_C R93, R16, R95, RZ ;  /* 0x0000005f105d723e */ /* 0x001fcc00048070ff */
[----:B------:R-:W-:Y:S01]  /*3950*/  MUFU.EX2 R167, R167 ;  /* 0x000000a700a77308 */ /* 0x000fe20000000800 */
[----:B-1----:R-:W-:Y:S01]  /*3960*/  FADD R100, R113, R100 ;  /* 0x0000006471647221 */ /* 0x002fe20000000000 */
[----:B------:R-:W-:-:S06]  /*3970*/  F2FP.SATFINITE.E4M3.F32.PACK_AB_MERGE_C R90, R117, R4, RZ ;  /* 0x00000004755a723e */ /* 0x000fcc00048070ff */
[----:B------:R-:W0:Y:S01]  /*3980*/  MUFU.EX2 R88, R169 ;  /* 0x000000a900587308 */ /* 0x000e220000000800 */
[----:B------:R-:W-:-:S07]  /*3990*/  FADD R4, R4, R109 ;  /* 0x0000006d04047221 */ /* 0x000fce0000000000 */
[----:B------:R-:W-:Y:S01]  /*39a0*/  MUFU.EX2 R91, R91 ;  /* 0x0000005b005b7308 */ /* 0x000fe20000000800 */
[----:B---3--:R-:W-:-:S07]  /*39b0*/  F2FP.SATFINITE.E4M3.F32.PACK_AB_MERGE_C R101, R96, R101, RZ ;  /* 0x000000656065723e */ /* 0x008fce00048070ff */
[----:B------:R-:W1:Y:S01]  /*39c0*/  MUFU.EX2 R112, R112 ;  /* 0x0000007000707308 */ /* 0x000e620000000800 */
[----:B----4-:R-:W-:Y:S01]  /*39d0*/  F2FP.SATFINITE.E4M3.F32.PACK_AB_MERGE_C R93, R14, R119, R93 ;  /* 0x000000770e5d723e */ /* 0x010fe2000480705d */
[----:B------:R-:W-:Y:S01]  /*39e0*/  FADD R119, R119, R100 ;  /* 0x0000006477777221 */ /* 0x000fe20000000000 */
[----:B------:R3:W-:Y:S01]  /*39f0*/  STS.U8 [R158+UR19+0x4000], R3 ;  /* 0x004000039e007988 */ /* 0x0007e20008000013 */
[----:B------:R-:W-:-:S03]  /*3a00*/  FADD R4, R117, R4 ;  /* 0x0000000475047221 */ /* 0x000fc60000000000 */
[----:B------:R-:W-:Y:S01]  /*3a10*/  STS.U8 [R158+UR19+0x4100], R107 ;  /* 0x0041006b9e007988 */ /* 0x000fe20008000013 */
[----:B------:R-:W-:-:S03]  /*3a20*/  F2FP.SATFINITE.E4M3.F32.PACK_AB_MERGE_C R103, R113, R92, R101 ;  /* 0x0000005c7167723e */ /* 0x000fc60004807065 */
[----:B------:R-:W-:Y:S01]  /*3a30*/  STS.U8 [R158+UR19+0x4200], R21 ;  /* 0x004200159e007988 */ /* 0x000fe20008000013 */
[----:B--2---:R-:W-:-:S03]  /*3a40*/  F2FP.SATFINITE.E4M3.F32.PACK_AB_MERGE_C R94, R20, R99, RZ ;  /* 0x00000063145e723e */ /* 0x004fc600048070ff */
[----:B------:R-:W-:Y:S04]  /*3a50*/  STS.U8 [R158+UR19+0x4300], R15 ;  /* 0x0043000f9e007988 */ /* 0x000fe80008000013 */
[----:B------:R-:W-:Y:S04]  /*3a60*/  STS.U8 [R158+UR19+0x4400], R17 ;  /* 0x004400119e007988 */ /* 0x000fe80008000013 */
[----:B------:R-:W-:Y:S04]  /*3a70*/  STS.U8 [R158+UR19+0x4500], R11 ;  /* 0x0045000b9e007988 */ /* 0x000fe80008000013 */
[----:B------:R-:W-:Y:S04]  /*3a80*/  STS.U8 [R158+UR19+0x4600], R13 ;  /* 0x0046000d9e007988 */ /* 0x000fe80008000013 */
[----:B------:R-:W-:Y:S01]  /*3a90*/  STS.U8 [R158+UR19+0x4700], R7 ;  /* 0x004700079e007988 */ /* 0x000fe20008000013 */
[----:B-----5:R-:W-:Y:S01]  /*3aa0*/  F2FP.SATFINITE.E4M3.F32.PACK_AB_MERGE_C R92, R6, R89, RZ ;  /* 0x00000059065c723e */ /* 0x020fe200048070ff */
[----:B------:R2:W-:Y:S06]  /*3ab0*/  MEMBAR.ALL.CTA ;  /* 0x0000000000007992 */ /* 0x0005ec0000008000 */
[----:B--2---:R-:W2:Y:S01]  /*3ac0*/  FENCE.VIEW.ASYNC.S ;  /* 0x00000000000073c6 */ /* 0x004ea20000000000 */
[----:B------:R-:W-:Y:S01]  /*3ad0*/  FADD R14, R14, R119 ;  /* 0x000000770e0e7221 */ /* 0x000fe20000000000 */
[----:B------:R-:W-:Y:S01]  /*3ae0*/  F2FP.SATFINITE.E4M3.F32.PACK_AB_MERGE_C R90, R171, R12, R90 ;  /* 0x0000000cab5a723e */ /* 0x000fe2000480705a */
[----:B------:R-:W-:Y:S01]  /*3af0*/  FADD R89, R89, R4 ;  /* 0x0000000459597221 */ /* 0x000fe20000000000 */
[----:B------:R-:W-:Y:S01]  /*3b00*/  FADD R12, R12, R183 ;  /* 0x000000b70c0c7221 */ /* 0x000fe20000000000 */
[----:B------:R-:W-:Y:S01]  /*3b10*/  FADD R4, -R98, R125 ;  /* 0x0000007d62047221 */ /* 0x000fe20000000100 */
[----:B------:R-:W-:Y:S01]  /*3b20*/  FADD R96, R96, R105 ;  /* 0x0000006960607221 */ /* 0x000fe20000000000 */
[----:B0-----:R-:W-:Y:S01]  /*3b30*/  F2FP.SATFINITE.E4M3.F32.PACK_AB_MERGE_C R94, R88, R167, R94 ;  /* 0x000000a7585e723e */ /* 0x001fe2000480705e */
[----:B------:R-:W-:Y:S01]  /*3b40*/  FADD R167, R167, R14 ;  /* 0x0000000ea7a77221 */ /* 0x000fe20000000000 */
[----:B-1----:R-:W-:Y:S01]  /*3b50*/  F2FP.SATFINITE.E4M3.F32.PACK_AB_MERGE_C R101, R112, R91, R92 ;  /* 0x0000005b7065723e */ /* 0x002fe2000480705c */
[----:B------:R-:W-:Y:S01]  /*3b60*/  FADD R14, R6, R89 ;  /* 0x00000059060e7221 */ /* 0x000fe20000000000 */
[----:B------:R-:W-:Y:S01]  /*3b70*/  FADD R12, R171, R12 ;  /* 0x0000000cab0c7221 */ /* 0x000fe20000000000 */
[----:B------:R-:W-:Y:S01]  /*3b80*/  FMUL R6, R4, 1.4426950216293334961 ;  /* 0x3fb8aa3b04067820 */ /* 0x000fe20000400000 */
[----:B------:R-:W-:Y:S01]  /*3b90*/  FADD R95, R95, R96 ;  /* 0x000000605f5f7221 */ /* 0x000fe20000000000 */
[----:B------:R-:W-:Y:S01]  /*3ba0*/  FADD R4, -R115, R126 ;  /* 0x0000007e73047221 */ /* 0x000fe20000000100 */
[----:B------:R-:W-:Y:S01]  /*3bb0*/  SEL R113, R90, R101, !P6 ;  /* 0x000000655a717207 */ /* 0x000fe20007000000 */
[----:B------:R-:W-:Y:S01]  /*3bc0*/  FADD R91, R91, R12 ;  /* 0x0000000c5b5b7221 */ /* 0x000fe20000000000 */
[----:B------:R-:W-:Y:S01]  /*3bd0*/  SEL R101, R101, R90, !P6 ;  /* 0x0000005a65657207 */ /* 0x000fe20007000000 */
[----:B------:R-:W-:Y:S01]  /*3be0*/  FADD R16, R16, R95 ;  /* 0x0000005f10107221 */ /* 0x000fe20000000000 */
[----:B------:R-:W-:Y:S01]  /*3bf0*/  SEL R165, R110, R103, !P6 ;  /* 0x000000676ea57207 */ /* 0x000fe20007000000 */
[----:B------:R-:W-:Y:S01]  /*3c00*/  FMUL R12, R4, 1.4426950216293334961 ;  /* 0x3fb8aa3b040c7820 */ /* 0x000fe20000400000 */
[----:B------:R-:W-:Y:S01]  /*3c10*/  SEL R105, R108, R111, !P6 ;  /* 0x0000006f6c697207 */ /* 0x000fe20007000000 */
[----:B------:R-:W-:Y:S01]  /*3c20*/  FADD R4, -R97, R164 ;  /* 0x000000a461047221 */ /* 0x000fe20000000100 */
[----:B------:R-:W-:-:S02]  /*3c30*/  SEL R103, R103, R110, !P6 ;  /* 0x0000006e67677207 */ /* 0x000fc40007000000 */
[----:B------:R-:W-:Y:S02]  /*3c40*/  SEL R169, R93, R94, !P6 ;  /* 0x0000005e5da97207 */ /* 0x000fe40007000000 */
[----:B------:R-:W-:Y:S02]  /*3c50*/  SEL R111, R111, R108, !P6 ;  /* 0x0000006c6f6f7207 */ /* 0x000fe40007000000 */
[----:B------:R-:W-:Y:S01]  /*3c60*/  SEL R93, R94, R93, !P6 ;  /* 0x0000005d5e5d7207 */ /* 0x000fe20007000000 */
[----:B---3--:R-:W-:Y:S01]  /*3c70*/  FADD R3, -R10, R127 ;  /* 0x0000007f0a037221 */ /* 0x008fe20000000100 */
[----:B------:R-:W-:Y:S01]  /*3c80*/  FADD R99, R99, R16 ;  /* 0x0000001063637221 */ /* 0x000fe20000000000 */
[----:B--2---:R-:W-:Y:S01]  /*3c90*/  SHFL.IDX PT, R113, R113, R160, 0x1f ;  /* 0x00001fa071717589 */ /* 0x004fe200000e0000 */
[----:B------:R-:W-:-:S03]  /*3ca0*/  FMUL R4, R4, 1.4426950216293334961 ;  /* 0x3fb8aa3b04047820 */ /* 0x000fc60000400000 */
[----:B------:R0:W1:Y:S01]  /*3cb0*/  SHFL.IDX PT, R92, R101, R130, 0x1f ;  /* 0x00001f82655c7589 */ /* 0x00006200000e0000 */
[----:B------:R-:W-:-:S03]  /*3cc0*/  FMUL R3, R3, 1.4426950216293334961 ;  /* 0x3fb8aa3b03037820 */ /* 0x000fc60000400000 */
[----:B------:R-:W-:Y:S04]  /*3cd0*/  SHFL.IDX PT, R165, R165, R160, 0x1f ;  /* 0x00001fa0a5a57589 */ /* 0x000fe800000e0000 */
[----:B------:R-:W2:Y:S01]  /*3ce0*/  SHFL.IDX PT, R94, R103, R130, 0x1f ;  /* 0x00001f82675e7589 */ /* 0x000ea200000e0000 */
[----:B------:R-:W-:-:S03]  /*3cf0*/  FADD R20, R20, R99 ;  /* 0x0000006314147221 */ /* 0x000fc60000000000 */
[----:B------:R-:W-:Y:S04]  /*3d00*/  SHFL.IDX PT, R105, R105, R160, 0x1f ;  /* 0x00001fa069697589 */ /* 0x000fe800000e0000 */
[----:B------:R-:W3:Y:S04]  /*3d10*/  SHFL.IDX PT, R16, R111, R130, 0x1f ;  /* 0x00001f826f107589 */ /* 0x000ee800000e0000 */
[----:B------:R-:W-:Y:S04]  /*3d20*/  SHFL.IDX PT, R169, R169, R160, 0x1f ;  /* 0x00001fa0a9a97589 */ /* 0x000fe800000e0000 */
[----:B------:R4:W5:Y:S01]  /*3d30*/  SHFL.IDX PT, R96, R93, R130, 0x1f ;  /* 0x00001f825d607589 */ /* 0x00096200000e0000 */
[----:B------:R-:W2:Y:S08]  /*3d40*/  MUFU.EX2 R99, R6 ;  /* 0x0000000600637308 */ /* 0x000eb00000000800 */
[----:B0-----:R-:W0:Y:S08]  /*3d50*/  MUFU.EX2 R101, R12 ;  /* 0x0000000c00657308 */ /* 0x001e300000000800 */
[----:B------:R-:W4:Y:S08]  /*3d60*/  MUFU.EX2 R4, R4 ;  /* 0x0000000400047308 */ /* 0x000f300000000800 */
[----:B------:R-:W3:Y:S01]  /*3d70*/  MUFU.EX2 R6, R3 ;  /* 0x0000000300067308 */ /* 0x000ee20000000800 */
[----:B------:R-:W-:Y:S01]  /*3d80*/  FADD R112, R112, R91 ;  /* 0x0000005b70707221 */ /* 0x000fe20000000000 */
[C-C-:B-1----:R-:W-:Y:S01]  /*3d90*/  PRMT R90, R113.reuse, R135, R92.reuse ;  /* 0x00000087715a7216 */ /* 0x142fe2000000005c */
[-C--:B--2---:R-:W-:Y:S01]  /*3da0*/  FMUL R58, R58, R99.reuse ;  /* 0x000000633a3a7220 */ /* 0x084fe20000400000 */
[----:B------:R-:W-:Y:S01]  /*3db0*/  PRMT R91, R113, R134, R92 ;  /* 0x00000086715b7216 */ /* 0x000fe2000000005c */
[-C--:B------:R-:W-:Y:S01]  /*3dc0*/  FMUL R59, R59, R99.reuse ;  /* 0x000000633b3b7220 */ /* 0x080fe20000400000 */
        /* <DEDUP_REMOVED lines=13> */
[----:B------:R-:W-:Y:S01]  /*3ea0*/  FMUL R87, R87, R99 ;  /* 0x0000006357577220 */ /* 0x000fe20000400000 */
[-C--:B0-----:R-:W-:Y:S01]  /*3eb0*/  FMUL R26, R26, R101.reuse ;  /* 0x000000651a1a7220 */ /* 0x081fe20000400000 */
        /* <DEDUP_REMOVED lines=14> */
[-C--:B----4-:R-:W-:Y:S01]  /*3fa0*/  FMUL R56, R56, R4.reuse ;  /* 0x0000000438387220 */ /* 0x090fe20000400000 */
        /* <DEDUP_REMOVED lines=15> */
[-C--:B---3--:R-:W-:Y:S01]  /*40a0*/  FMUL R24, R24, R6.reuse ;  /* 0x0000000618187220 */ /* 0x088fe20000400000 */
        /* <DEDUP_REMOVED lines=15> */
[----:B------:R-:W-:Y:S01]  /*41a0*/  FMUL R55, R55, R101 ;  /* 0x0000006537377220 */ /* 0x000fe20000400000 */
[----:B------:R-:W-:Y:S01]  /*41b0*/  FADD R167, R88, R167 ;  /* 0x000000a758a77221 */ /* 0x000fe20000000000 */
[----:B------:R-:W-:-:S02]  /*41c0*/  PRMT R92, R165, R135, R94 ;  /* 0x00000087a55c7216 */ /* 0x000fc4000000005e */
[-C--:B------:R-:W-:Y:S02]  /*41d0*/  PRMT R93, R165, R134.reuse, R94 ;  /* 0x00000086a55d7216 */ /* 0x080fe4000000005e */
[CCC-:B------:R-:W-:Y:S02]  /*41e0*/  PRMT R88, R105.reuse, R135.reuse, R16.reuse ;  /* 0x0000008769587216 */ /* 0x1c0fe40000000010 */
[-C--:B------:R-:W-:Y:S02]  /*41f0*/  PRMT R89, R105, R134.reuse, R16 ;  /* 0x0000008669597216 */ /* 0x080fe40000000010 */
[C-C-:B-----5:R-:W-:Y:S02]  /*4200*/  PRMT R94, R169.reuse, R135, R96.reuse ;  /* 0x00000087a95e7216 */ /* 0x160fe40000000060 */
[----:B------:R-:W-:Y:S01]  /*4210*/  PRMT R95, R169, R134, R96 ;  /* 0x00000086a95f7216 */ /* 0x000fe20000000060 */
[----:B------:R-:W-:Y:S06]  /*4220*/  BAR.SYNC.DEFER_BLOCKING 0x0 ;  /* 0x0000000000007b1d */ /* 0x000fec0000010000 */
[----:B------:R-:W-:-:S06]  /*4230*/  WARPGROUP.ARRIVE ;  /* 0x00000000000079c5 */ /* 0x000fcc0000000000 */
[----:B------:R-:W-:Y:S04]  /*4240*/  QGMMA.64x64x32.F32.E4M3.E4M3 R56, R88, gdesc[UR20], R56 ;  /* 0x00e0001458387df3 */ /* 0x000fe80008700838 */
[----:B------:R-:W-:Y:S01]  /*4250*/  QGMMA.64x64x32.F32.E4M3.E4M3 R24, R92, gdesc[UR20], R24, gsb0 ;  /* 0x00e000145c187df3 */ /* 0x000fe20008000818 */
[----:B------:R-:W0:Y:S04]  /*4260*/  SHFL.BFLY PT, R11, R14, 0x2, 0x1f ;  /* 0x0c401f000e0b7f89 */ /* 0x000e2800000e0000 */
[----:B------:R-:W1:Y:S04]  /*4270*/  SHFL.BFLY PT, R3, R112, 0x2, 0x1f ;  /* 0x0c401f0070037f89 */ /* 0x000e6800000e0000 */
[----:B------:R-:W2:Y:S04]  /*4280*/  SHFL.BFLY PT, R12, R167, 0x2, 0x1f ;  /* 0x0c401f00a70c7f89 */ /* 0x000ea800000e0000 */
[----:B------:R-:W3:Y:S01]  /*4290*/  SHFL.BFLY PT, R13, R20, 0x2, 0x1f ;  /* 0x0c401f00140d7f89 */ /* 0x000ee200000e0000 */
[----:B------:R-:W-:Y:S01]  /*42a0*/  UIADD3 UR5, UP0, UR5, 0x20, URZ ;  /* 0x0000002005057890 */ /* 0x000fe2000ff1e03f */
[----:B0-----:R-:W-:Y:S01]  /*42b0*/  FADD R11, R14, R11 ;  /* 0x0000000b0e0b7221 */ /* 0x001fe20000000000 */
[----:B-1----:R-:W-:Y:S01]  /*42c0*/  FADD R3, R112, R3 ;  /* 0x0000000370037221 */ /* 0x002fe20000000000 */
[----:B--2---:R-:W-:-:S03]  /*42d0*/  FADD R7, R167, R12 ;  /* 0x0000000ca7077221 */ /* 0x004fc60000000000 */
[----:B------:R-:W0:Y:S01]  /*42e0*/  SHFL.BFLY PT, R16, R11, 0x1, 0x1f ;  /* 0x0c201f000b107f89 */ /* 0x000e2200000e0000 */
[----:B---3--:R-:W-:-:S03]  /*42f0*/  FADD R13, R20, R13 ;  /* 0x0000000d140d7221 */ /* 0x008fc60000000000 */
[----:B------:R-:W1:Y:S01]  /*4300*/  SHFL.BFLY PT, R12, R3, 0x1, 0x1f ;  /* 0x0c201f00030c7f89 */ /* 0x000e6200000e0000 */
[----:B------:R-:W-:-:S03]  /*4310*/  UIADD3.X UR6, URZ, UR6, URZ, UP0, !UPT ;  /* 0x000000063f067290 */ /* 0x000fc600087fe43f */
[----:B------:R-:W2:Y:S04]  /*4320*/  SHFL.BFLY PT, R14, R7, 0x1, 0x1f ;  /* 0x0c201f00070e7f89 */ /* 0x000ea800000e0000 */
[----:B------:R-:W3:Y:S01]  /*4330*/  SHFL.BFLY PT, R96, R13, 0x1, 0x1f ;  /* 0x0c201f000d607f89 */ /* 0x000ee200000e0000 */
[----:B------:R-:W-:Y:S01]  /*4340*/  IMAD.U32 R15, RZ, RZ, UR6 ;  /* 0x00000006ff0f7e24 */ /* 0x000fe2000f8e00ff */
[----:B------:R-:W-:-:S04]  /*4350*/  ISETP.LE.U32.AND P0, PT, R173, UR5, PT ;  /* 0x00000005ad007c0c */ /* 0x000fc8000bf03070 */
[----:B------:R-:W-:Y:S01]  /*4360*/  ISETP.GE.U32.AND.EX P0, PT, R15, RZ, PT, P0 ;  /* 0x000000ff0f00720c */ /* 0x000fe20003f06100 */
[----:B------:R-:W-:Y:S01]  /*4370*/  ULEA UR4, UR17, UR4, 0x5 ;  /* 0x0000000411047291 */ /* 0x000fe2000f8e283f */
[----:B0-----:R-:W-:Y:S01]  /*4380*/  FADD R16, R11, R16 ;  /* 0x000000100b107221 */ /* 0x001fe20000000000 */
[----:B-1----:R-:W-:Y:S01]  /*4390*/  FADD R15, R3, R12 ;  /* 0x0000000c030f7221 */ /* 0x002fe20000000000 */
[----:B--2---:R-:W-:-:S03]  /*43a0*/  FADD R11, R7, R14 ;  /* 0x0000000e070b7221 */ /* 0x004fc60000000000 */
[----:B------:R-:W-:Y:S01]  /*43b0*/  FFMA R19, R4, R19, R15 ;  /* 0x0000001304137223 */ /* 0x000fe2000000000f */
[----:B---3--:R-:W-:Y:S01]  /*43c0*/  FADD R96, R13, R96 ;  /* 0x000000600d607221 */ /* 0x008fe20000000000 */
[----:B------:R-:W-:Y:S01]  /*43d0*/  FFMA R9, R6, R9, R11 ;  /* 0x0000000906097223 */ /* 0x000fe2000000000b */
[----:B------:R-:W-:Y:S01]  /*43e0*/  FFMA R18, R99, R18, R16 ;  /* 0x0000001263127223 */ /* 0x000fe20000000010 */
[----:B------:R-:W-:Y:S02]  /*43f0*/  IMAD R128, R5, 0x20, R128 ;  /* 0x0000002005807824 */ /* 0x000fe400078e0280 */
[----:B------:R-:W-:Y:S01]  /*4400*/  FFMA R22, R101, R22, R96 ;  /* 0x0000001665167223 */ /* 0x000fe20000000060 */
[----:B------:R-:W-:Y:S01]  /*4410*/  IMAD.MOV.U32 R3, RZ, RZ, R115 ;  /* 0x000000ffff037224 */ /* 0x000fe200078e0073 */
[----:B------:R-:W-:Y:S02]  /*4420*/  WARPGROUP.DEPBAR.LE gsb0, 0x0 ;  /* 0x00008000000079c5 */ /* 0x000fe40000010000 */
[----:B------:R-:W-:-:S02]  /*4430*/  IMAD.MOV.U32 R6, RZ, RZ, R10 ;  /* 0x000000ffff067224 */ /* 0x000fc400078e000a */
[----:B------:R-:W-:Y:S02]  /*4440*/  IMAD.MOV.U32 R4, RZ, RZ, R98 ;  /* 0x000000ffff047224 */ /* 0x000fe400078e0062 */
[----:B------:R-:W-:Y:S02]  /*4450*/  IMAD.MOV.U32 R7, RZ, RZ, R97 ;  /* 0x000000ffff077224 */ /* 0x000fe400078e0061 */
[----:B------:R-:W-:Y:S02]  /*4460*/  IMAD.MOV.U32 R126, RZ, RZ, R115 ;  /* 0x000000ffff7e7224 */ /* 0x000fe400078e0073 */
[----:B------:R-:W-:Y:S02]  /*4470*/  IMAD.MOV.U32 R127, RZ, RZ, R10 ;  /* 0x000000ffff7f7224 */ /* 0x000fe400078e000a */
[----:B------:R-:W-:Y:S02]  /*4480*/  IMAD.MOV.U32 R125, RZ, RZ, R98 ;  /* 0x000000ffff7d7224 */ /* 0x000fe400078e0062 */
[----:B------:R-:W-:Y:S01]  /*4490*/  IMAD.MOV.U32 R164, RZ, RZ, R97 ;  /* 0x000000ffffa47224 */ /* 0x000fe200078e0061 */
[----:B------:R-:W-:Y:S06]  /*44a0*/  @!P0 BRA `(.L_x_1) ;  /* 0xffffffdc00488947 */ /* 0x000fec000383ffff */
.L_x_0:
[----:B------:R-:W-:Y:S02]  /*44b0*/  IMAD.MOV.U32 R155, RZ, RZ, R22 ;  /* 0x000000ffff9b7224 */ /* 0x000fe400078e0016 */
[----:B------:R-:W-:Y:S01]  /*44c0*/  FMUL R13, R50, 0.25 ;  /* 0x3e800000320d7820 */ /* 0x000fe20000400000 */
[----:B------:R-:W-:Y:S01]  /*44d0*/  FMUL R11, R54, 0.25 ;  /* 0x3e800000360b7820 */ /* 0x000fe20000400000 */
[----:B------:R-:W-:Y:S01]  /*44e0*/  FMUL R12, R51, 0.25 ;  /* 0x3e800000330c7820 */ /* 0x000fe20000400000 */
[----:B------:R-:W-:Y:S01]  /*44f0*/  FMUL R10, R55, 0.25 ;  /* 0x3e800000370a7820 */ /* 0x000fe20000400000 */
[----:B------:R-:W-:Y:S01]  /*4500*/  FSETP.GT.AND P3, PT, |R155|, 8.50705917302346158658e+37, PT ;  /* 0x7e8000009b00780b */ /* 0x000fe20003f64200 */
[----:B------:R-:W-:Y:S01]  /*4510*/  FMUL R14, R47, 0.25 ;  /* 0x3e8000002f0e7820 */ /* 0x000fe20000400000 */
[----:B------:R-:W-:Y:S01]  /*4520*/  IMAD.MOV.U32 R157, RZ, RZ, R18 ;  /* 0x000000ffff9d7224 */ /* 0x000fe200078e0012 */
[----:B------:R-:W-:Y:S01]  /*4530*/  LOP3.LUT R5, R123, 0x4, RZ, 0xc0, !PT ;  /* 0x000000047b057812 */ /* 0x000fe200078ec0ff */
[----:B------:R-:W-:Y:S01]  /*4540*/  FMUL R15, R38, 0.25 ;  /* 0x3e800000260f7820 */ /* 0x000fe20000400000 */
[----:B------:R-:W-:Y:S01]  /*4550*/  FSEL R91, R13, R50, P3 ;  /* 0x000000320d5b7208 */ /* 0x000fe20001800000 */
        /* <DEDUP_REMOVED lines=12> */
[----:B------:R-:W-:Y:S01]  /*4620*/  IMAD.MOV.U32 R30, RZ, RZ, R9 ;  /* 0x000000ffff1e7224 */ /* 0x000fe200078e0009 */
[----:B------:R-:W-:Y:S01]  /*4630*/  FSEL R97, R12, R39, P3 ;  /* 0x000000270c617208 */ /* 0x000fe20001800000 */
[----:B------:R-:W-:Y:S01]  /*4640*/  FMUL R12, R31, 0.25 ;  /* 0x3e8000001f0c7820 */ /* 0x000fe20000400000 */
[----:B------:R-:W-:Y:S01]  /*4650*/  FSEL R105, R11, R34, P3 ;  /* 0x000000220b697208 */ /* 0x000fe20001800000 */
[----:B------:R-:W-:Y:S01]  /*4660*/  FMUL R11, R48, 0.25 ;  /* 0x3e800000300b7820 */ /* 0x000fe20000400000 */
[----:B------:R-:W-:Y:S01]  /*4670*/  FSETP.GT.AND P1, PT, |R30|, 8.50705917302346158658e+37, PT ;  /* 0x7e8000001e00780b */ /* 0x000fe20003f24200 */
        /* <DEDUP_REMOVED lines=39> */
[----:B------:R-:W-:Y:S01]  /*48f0*/  IADD3 R121, R121, UR19, R122 ;  /* 0x0000001379797c10 */ /* 0x000fe2000fffe07a */
[----:B------:R-:W-:Y:S01]  /*4900*/  IMAD.MOV.U32 R86, RZ, RZ, R19 ;  /* 0x000000ffff567224 */ /* 0x000fe200078e0013 */
        /* <DEDUP_REMOVED lines=10> */
[----:B------:R-:W-:Y:S01]  /*49b0*/  IMAD R124, R124, 0x8, R121 ;  /* 0x000000087c7c7824 */ /* 0x000fe200078e0279 */
        /* <DEDUP_REMOVED lines=11> */
[----:B------:R-:W-:Y:S01]  /*4a70*/  FMUL R16, R157, 8388608 ;  /* 0x4b0000009d107820 */ /* 0x000fe20000400000 */
        /* <DEDUP_REMOVED lines=31> */
[C---:B------:R-:W-:Y:S01]  /*4c70*/  FMUL R11, R86.reuse, 8388608 ;  /* 0x4b000000560b7820 */ /* 0x040fe20000400000 */
[----:B------:R-:W-:Y:S01]  /*4c80*/  FSETP.GEU.AND P4, PT, R86, 1.175494350822287508e-38, PT ;  /* 0x008000005600780b */ /* 0x000fe20003f8e000 */
[----:B------:R-:W-:Y:S01]  /*4c90*/  BAR.SYNC.DEFER_BLOCKING 0x0 ;  /* 0x0000000000007b1d */ /* 0x000fe20000010000 */
[----:B------:R-:W-:Y:S01]  /*4ca0*/  FSEL R67, R13, R76, P0 ;  /* 0x0000004c0d437208 */ /* 0x000fe20000000000 */
[----:B------:R-:W-:Y:S01]  /*4cb0*/  FMUL R13, R56, 0.25 ;  /* 0x3e800000380d7820 */ /* 0x000fe20000400000 */
[----:B------:R-:W-:-:S02]  /*4cc0*/  FSETP.GEU.AND P6, PT, R157, 1.175494350822287508e-38, PT ;  /* 0x008000009d00780b */ /* 0x000fc40003fce000 */
[----:B------:R-:W-:Y:S01]  /*4cd0*/  FSEL R59, R9, R84, P0 ;  /* 0x00000054093b7208 */ /* 0x000fe20000000000 */
[----:B------:R-:W-:Y:S01]  /*4ce0*/  FMUL R9, R72, 0.25 ;  /* 0x3e80000048097820 */ /* 0x000fe20000400000 */
[----:B------:R-:W-:Y:S01]  /*4cf0*/  FSEL R73, R10, R73, P0 ;  /* 0x000000490a497208 */ /* 0x000fe20000000000 */
[----:B------:R-:W-:Y:S01]  /*4d00*/  FMUL R10, R61, 0.25 ;  /* 0x3e8000003d0a7820 */ /* 0x000fe20000400000 */
[----:B------:R-:W-:Y:S01]  /*4d10*/  FSEL R69, R12, R69, P0 ;  /* 0x000000450c457208 */ /* 0x000fe20000000000 */
[----:B------:R-:W-:Y:S01]  /*4d20*/  FMUL R12, R57, 0.25 ;  /* 0x3e800000390c7820 */ /* 0x000fe20000400000 */
[----:B------:R-:W-:Y:S01]  /*4d30*/  FSEL R11, R11, R86, !P4 ;  /* 0x000000560b0b7208 */ /* 0x000fe20006000000 */
[----:B------:R-:W-:Y:S01]  /*4d40*/  ULDC.64 UR4, c[0x0][0x270] ;  /* 0x00009c0000047ab9 */ /* 0x000fe20000000a00 */
[----:B------:R-:W-:Y:S01]  /*4d50*/  FSEL R65, R14, R65, P0 ;  /* 0x000000410e417208 */ /* 0x000fe20000000000 */
[----:B------:R-:W-:Y:S01]  /*4d60*/  UIMAD UR4, UR18, UR4, URZ ;  /* 0x00000004120472a4 */ /* 0x000fe2000f8e023f */
[----:B------:R-:W-:-:S02]  /*4d70*/  FSEL R16, R16, R157, !P6 ;  /* 0x0000009d10107208 */ /* 0x000fc40007000000 */
[----:B------:R-:W-:Y:S02]  /*4d80*/  FSEL R14, RZ, -23, P6 ;  /* 0xc1b80000ff0e7808 */ /* 0x000fe40003000000 */
[----:B------:R-:W-:Y:S02]  /*4d90*/  FSETP.GEU.AND P6, PT, |R155|, 1.175494350822287508e-38, PT ;  /* 0x008000009b00780b */ /* 0x000fe40003fce200 */
[----:B------:R-:W-:Y:S01]  /*4da0*/  FSEL R153, R13, R56, P0 ;  /* 0x000000380d997208 */ /* 0x000fe20000000000 */
[----:B------:R-:W-:Y:S01]  /*4db0*/  VIADD R13, R11, 0xc0cafb0d ;  /* 0xc0cafb0d0b0d7836 */ /* 0x000fe20000000000 */
[----:B------:R-:W-:Y:S01]  /*4dc0*/  FSEL R71, R9, R72, P0 ;  /* 0x0000004809477208 */ /* 0x000fe20000000000 */
[----:B------:R-:W-:Y:S01]  /*4dd0*/  FMUL R9, R64, 0.25 ;  /* 0x3e80000040097820 */ /* 0x000fe20000400000 */
[----:B------:R-:W-:Y:S01]  /*4de0*/  FSEL R61, R10, R61, P0 ;  /* 0x0000003d0a3d7208 */ /* 0x000fe20000000000 */
[----:B------:R-:W-:Y:S01]  /*4df0*/  FMUL R10, R155, 8388608 ;  /* 0x4b0000009b0a7820 */ /* 0x000fe20000400000 */
[----:B------:R-:W-:-:S02]  /*4e00*/  FSEL R57, R12, R57, P0 ;  /* 0x000000390c397208 */ /* 0x000fc40000000000 */
[----:B------:R-:W-:Y:S02]  /*4e10*/  FSEL R12, RZ, -23, P4 ;  /* 0xc1b80000ff0c7808 */ /* 0x000fe40002000000 */
[----:B------:R-:W-:Y:S01]  /*4e20*/  FSETP.GEU.AND P4, PT, R155, 1.175494350822287508e-38, PT ;  /* 0x008000009b00780b */ /* 0x000fe20003f8e000 */
[----:B------:R-:W-:Y:S01]  /*4e30*/  @!P6 FMUL R55, R55, 16777216 ;  /* 0x4b8000003737e820 */ /* 0x000fe20000400000 */
[----:B------:R-:W-:Y:S01]  /*4e40*/  LOP3.LUT R20, R13, 0xff800000, RZ, 0xc0, !PT ;  /* 0xff8000000d147812 */ /* 0x000fe200078ec0ff */
[----:B------:R-:W-:Y:S01]  /*4e50*/  @!P6 FMUL R89, R89, 16777216 ;  /* 0x4b8000005959e820 */ /* 0x000fe20000400000 */
[----:B------:R-:W-:Y:S01]  /*4e60*/  FSEL R141, R9, R64, P0 ;  /* 0x00000040098d7208 */ /* 0x000fe20000000000 */
[----:B------:R-:W-:Y:S01]  /*4e70*/  FMUL R9, R30, 8388608 ;  /* 0x4b0000001e097820 */ /* 0x000fe20000400000 */
[----:B------:R-:W-:Y:S01]  /*4e80*/  FSEL R10, R10, R155, !P4 ;  /* 0x0000009b0a0a7208 */ /* 0x000fe20006000000 */
[----:B------:R-:W-:Y:S01]  /*4e90*/  @P3 FMUL R155, R155, 0.25 ;  /* 0x3e8000009b9b3820 */ /* 0x000fe20000400000 */
[C---:B------:R-:W-:Y:S01]  /*4ea0*/  FSETP.GEU.AND P5, PT, R30.reuse, 1.175494350822287508e-38, PT ;  /* 0x008000001e00780b */ /* 0x040fe20003fae000 */
[----:B------:R-:W-:Y:S01]  /*4eb0*/  @!P6 FMUL R51, R51, 16777216 ;  /* 0x4b8000003333e820 */ /* 0x000fe20000400000 */
[----:B------:R-:W-:Y:S01]  /*4ec0*/  I2FP.F32.S32 R13, R20 ;  /* 0x00000014000d7245 */ /* 0x000fe20000201400 */
[----:B------:R-:W-:Y:S01]  /*4ed0*/  @!P6 FMUL R155, R155, 16777216 ;  /* 0x4b8000009b9be820 */ /* 0x000fe20000400000 */
[----:B------:R-:W-:Y:S01]  /*4ee0*/  FSEL R9, R9, R30, !P5 ;  /* 0x0000001e09097208 */ /* 0x000fe20006800000 */
[----:B------:R-:W-:Y:S01]  /*4ef0*/  @!P6 FMUL R91, R91, 16777216 ;  /* 0x4b8000005b5be820 */ /* 0x000fe20000400000 */
[----:B------:R-:W-:Y:S01]  /*4f00*/  FSEL R99, R15, R38, P3 ;  /* 0x000000260f637208 */ /* 0x000fe20001800000 */
[----:B------:R-:W-:Y:S01]  /*4f10*/  FFMA.FTZ R110, R13, 1.1920928955078125e-07, R12 ;  /* 0x340000000d6e7823 */ /* 0x000fe2000001000c */
[----:B------:R-:W-:Y:S01]  /*4f20*/  FSETP.GEU.AND P3, PT, |R30|, 1.175494350822287508e-38, PT ;  /* 0x008000001e00780b */ /* 0x000fe20003f6e200 */
[----:B------:R-:W0:Y:S01]  /*4f30*/  MUFU.RCP R12, R155 ;  /* 0x0000009b000c7308 */ /* 0x000e220000001000 */
[----:B------:R-:W-:-:S02]  /*4f40*/  VIADD R15, R16, 0xc0cafb0d ;  /* 0xc0cafb0d100f7836 */ /* 0x000fc40000000000 */
[----:B------:R-:W-:Y:S01]  /*4f50*/  @P1 FMUL R30, R30, 0.25 ;  /* 0x3e8000001e1e1820 */ /* 0x000fe20000400000 */
[----:B------:R-:W-:Y:S01]  /*4f60*/  VIADD R18, R9, 0xc0cafb0d ;  /* 0xc0cafb0d09127836 */ /* 0x000fe20000000000 */
[----:B------:R-:W-:Y:S01]  /*4f70*/  FSEL R17, RZ, -23, P5 ;  /* 0xc1b80000ff117808 */ /* 0x000fe20002800000 */
[----:B------:R-:W-:Y:S01]  /*4f80*/  @!P6 FMUL R47, R47, 16777216 ;  /* 0x4b8000002f2fe820 */ /* 0x000fe20000400000 */
[----:B------:R-:W-:Y:S01]  /*4f90*/  LOP3.LUT R19, R15, 0xff800000, RZ, 0xc0, !PT ;  /* 0xff8000000f137812 */ /* 0x000fe200078ec0ff */
[----:B------:R-:W-:Y:S01]  /*4fa0*/  @!P6 FMUL R93, R93, 16777216 ;  /* 0x4b8000005d5de820 */ /* 0x000fe20000400000 */
[----:B------:R-:W-:Y:S01]  /*4fb0*/  LOP3.LUT R22, R18, 0xff800000, RZ, 0xc0, !PT ;  /* 0xff80000012167812 */ /* 0x000fe200078ec0ff */
[----:B------:R-:W-:Y:S01]  /*4fc0*/  @!P6 FMUL R43, R43, 16777216 ;  /* 0x4b8000002b2be820 */ /* 0x000fe20000400000 */
[----:B------:R-:W-:Y:S01]  /*4fd0*/  I2FP.F32.S32 R15, R19 ;  /* 0x00000013000f7245 */ /* 0x000fe20000201400 */
[----:B------:R-:W-:Y:S01]  /*4fe0*/  @!P6 FMUL R95, R95, 16777216 ;  /* 0x4b8000005f5fe820 */ /* 0x000fe20000400000 */
[----:B------:R-:W-:Y:S01]  /*4ff0*/  I2FP.F32.S32 R18, R22 ;  /* 0x0000001600127245 */ /* 0x000fe20000201400 */
[----:B------:R-:W-:Y:S01]  /*5000*/  @!P6 FMUL R97, R97, 16777216 ;  /* 0x4b8000006161e820 */ /* 0x000fe20000400000 */
        /* <DEDUP_REMOVED lines=8> */
[----:B------:R-:W-:Y:S01]  /*5090*/  FFMA.FTZ R111, R15, 1.1920928955078125e-07, R14 ;  /* 0x340000000f6f7823 */ /* 0x000fe2000001000e */
[----:B------:R-:W-:Y:S01]  /*50a0*/  FFMA.FTZ R116, R18, 1.1920928955078125e-07, R17 ;  /* 0x3400000012747823 */ /* 0x000fe20000010011 */
[C---:B0-----:R-:W-:Y:S01]  /*50b0*/  FMUL R55, R12.reuse, R55 ;  /* 0x000000370c377220 */ /* 0x041fe20000400000 */
[C---:B------:R-:W-:Y:S01]  /*50c0*/  FMUL R26, R12.reuse, R89 ;  /* 0x000000590c1a7220 */ /* 0x040fe20000400000 */
        /* <DEDUP_REMOVED lines=13> */
[----:B------:R-:W-:Y:S01]  /*51a0*/  FMUL R50, R12, R119 ;  /* 0x000000770c327220 */ /* 0x000fe20000400000 */
[C---:B------:R-:W-:Y:S01]  /*51b0*/  FSETP.GEU.AND P1, PT, |R157|.reuse, 1.175494350822287508e-38, PT ;  /* 0x008000009d00780b */ /* 0x040fe20003f2e200 */
[----:B------:R-:W0:Y:S01]  /*51c0*/  MUFU.RCP R12, R30 ;  /* 0x0000001e000c7308 */ /* 0x000e220000001000 */
[----:B------:R-:W-:Y:S01]  /*51d0*/  @P2 FMUL R157, R157, 0.25 ;  /* 0x3e8000009d9d2820 */ /* 0x000fe20000400000 */
        /* <DEDUP_REMOVED lines=69> */
[----:B------:R-:W-:Y:S01]  /*5630*/  @!P2 FMUL R61, R61, 16777216 ;  /* 0x4b8000003d3da820 */ /* 0x000fe20000400000 */
[----:B------:R-:W0:Y:S01]  /*5640*/  MUFU.RCP R12, R86 ;  /* 0x00000056000c7308 */ /* 0x000e220000001000 */
        /* <DEDUP_REMOVED lines=15> */
[----:B------:R-:W-:Y:S01]  /*5740*/  F2FP.SATFINITE.E4M3.F32.PACK_AB_MERGE_C R78, R143, R78, RZ ;  /* 0x0000004e8f4e723e */ /* 0x000fe200048070ff */
        /* <DEDUP_REMOVED lines=16> */
[----:B------:R-:W-:Y:S01]  /*5850*/  F2FP.SATFINITE.E4M3.F32.PACK_AB_MERGE_C R61, R61, R80, RZ ;  /* 0x000000503d3d723e */ /* 0x000fe200048070ff */
[----:B------:R-:W-:Y:S01]  /*5860*/  VIADD R21, R10, 0xc0cafb0d ;  /* 0xc0cafb0d0a157836 */ /* 0x000fe20000000000 */
[----:B------:R-:W-:Y:S01]  /*5870*/  F2FP.SATFINITE.E4M3.F32.PACK_AB_MERGE_C R29, R29, R48, RZ ;  /* 0x000000301d1d723e */ /* 0x000fe200048070ff */
[----:B------:R-:W-:Y:S01]  /*5880*/  IMAD.IADD R22, R9, 0x1, -R22 ;  /* 0x0000000109167824 */ /* 0x000fe200078e0a16 */
[----:B------:R-:W-:Y:S01]  /*5890*/  F2FP.SATFINITE.E4M3.F32.PACK_AB_MERGE_C R46, R109, R46, RZ ;  /* 0x0000002e6d2e723e */ /* 0x000fe200048070ff */
[----:B------:R-:W-:Y:S01]  /*58a0*/  IMAD.IADD R19, R16, 0x1, -R19 ;  /* 0x0000000110137824 */ /* 0x000fe200078e0a13 */
[----:B------:R-:W-:Y:S01]  /*58b0*/  F2FP.SATFINITE.E4M3.F32.PACK_AB_MERGE_C R45, R45, R14, RZ ;  /* 0x0000000e2d2d723e */ /* 0x000fe200048070ff */
[----:B------:R-:W-:Y:S01]  /*58c0*/  FADD R22, R22, -1 ;  /* 0xbf80000016167421 */ /* 0x000fe20000000000 */
[----:B------:R-:W-:Y:S01]  /*58d0*/  F2FP.SATFINITE.E4M3.F32.PACK_AB_MERGE_C R12, R57, R12, R61 ;  /* 0x0000000c390c723e */ /* 0x000fe2000480703d */
[----:B------:R-:W-:Y:S01]  /*58e0*/  IMAD.IADD R20, R11, 0x1, -R20 ;  /* 0x000000010b147824 */ /* 0x000fe200078e0a14 */
[----:B------:R-:W-:-:S02]  /*58f0*/  F2FP.SATFINITE.E4M3.F32.PACK_AB_MERGE_C R13, R13, R82, R78 ;  /* 0x000000520d0d723e */ /* 0x000fc4000480704e */
[----:B------:R-:W-:Y:S01]  /*5900*/  F2FP.SATFINITE.E4M3.F32.PACK_AB_MERGE_C R14, R25, R52, R29 ;  /* 0x00000034190e723e */ /* 0x000fe2000480701d */
[----:B------:R-:W-:Y:S01]  /*5910*/  IMAD.MOV.U32 R25, RZ, RZ, 0x3dc6b27f ;  /* 0x3dc6b27fff197424 */ /* 0x000fe200078e00ff */
[----:B------:R-:W-:Y:S01]  /*5920*/  F2FP.SATFINITE.E4M3.F32.PACK_AB_MERGE_C R15, R15, R50, R46 ;  /* 0x000000320f0f723e */ /* 0x000fe2000480702e */
[----:B------:R-:W-:Y:S01]  /*5930*/  FADD R20, R20, -1 ;  /* 0xbf80000014147421 */ /* 0x000fe20000000000 */
[----:B------:R-:W-:Y:S02]  /*5940*/  IADD3 R120, R23, UR19, R120 ;  /* 0x0000001317787c10 */ /* 0x000fe4000fffe078 */
[----:B------:R-:W-:Y:S01]  /*5950*/  LOP3.LUT R23, R21, 0xff800000, RZ, 0xc0, !PT ;  /* 0xff80000015177812 */ /* 0x000fe200078ec0ff */
[----:B------:R0:W-:Y:S01]  /*5960*/  STSM.16.M88.4 [R124], R12 ;  /* 0x0000000c7c007844 */ /* 0x0001e20000000200 */
[----:B------:R-:W-:Y:S01]  /*5970*/  FSEL R21, RZ, -23, P4 ;  /* 0xc1b80000ff157808 */ /* 0x000fe20002000000 */
[----:B------:R-:W-:Y:S01]  /*5980*/  IMAD.IADD R5, R5, 0x1, R120 ;  /* 0x0000000105057824 */ /* 0x000fe200078e0278 */
[----:B------:R-:W-:Y:S01]  /*5990*/  I2FP.F32.S32 R24, R23 ;  /* 0x0000001700187245 */ /* 0x000fe20000201400 */
[----:B------:R-:W-:Y:S01]  /*59a0*/  BAR.SYNC.DEFER_BLOCKING 0x0 ;  /* 0x0000000000007b1d */ /* 0x000fe20000010000 */
[----:B------:R-:W-:Y:S01]  /*59b0*/  LEA R117, R8, UR19, 0x4 ;  /* 0x0000001308757c11 */ /* 0x000fe2000f8e20ff */
[----:B------:R-:W-:Y:S01]  /*59c0*/  IMAD.IADD R23, R10, 0x1, -R23 ;  /* 0x000000010a177824 */ /* 0x000fe200078e0a17 */
[----:B------:R-:W-:Y:S01]  /*59d0*/  F2FP.SATFINITE.E4M3.F32.PACK_AB_MERGE_C R69, R69, R72, RZ ;  /* 0x000000484545723e */ /* 0x000fe200048070ff */
[----:B------:R-:W-:Y:S01]  /*59e0*/  FFMA.FTZ R24, R24, 1.1920928955078125e-07, R21 ;  /* 0x3400000018187823 */ /* 0x000fe20000010015 */
[----:B------:R-:W-:Y:S01]  /*59f0*/  FADD R21, R19, -1 ;  /* 0xbf80000013157421 */ /* 0x000fe20000000000 */
[----:B------:R-:W-:Y:S01]  /*5a00*/  FADD R23, R23, -1 ;  /* 0xbf80000017177421 */ /* 0x000fe20000000000 */
[----:B------:R-:W-:Y:S01]  /*5a10*/  F2FP.SATFINITE.E4M3.F32.PACK_AB_MERGE_C R70, R131, R70, RZ ;  /* 0x000000468346723e */ /* 0x000fe200048070ff */
[----:B------:R-:W-:Y:S01]  /*5a20*/  FFMA.FTZ R19, R20, R25, -0.16845393180847167969 ;  /* 0xbe2c7f3014137423 */ /* 0x000fe20000010019 */
[----:B------:R-:W-:-:S02]  /*5a30*/  F2FP.SATFINITE.E4M3.F32.PACK_AB_MERGE_C R37, R37, R40, RZ ;  /* 0x000000282525723e */ /* 0x000fc400048070ff */
[----:B------:R-:W-:Y:S01]  /*5a40*/  F2FP.SATFINITE.E4M3.F32.PACK_AB_MERGE_C R38, R97, R38, RZ ;  /* 0x000000266126723e */ /* 0x000fe200048070ff */
[CC--:B0-----:R-:W-:Y:S01]  /*5a50*/  FFMA.FTZ R13, R22.reuse, R25.reuse, -0.16845393180847167969 ;  /* 0xbe2c7f30160d7423 */ /* 0x0c1fe20000010019 */
[-C--:B------:R-:W-:Y:S01]  /*5a60*/  FFMA.FTZ R12, R21, R25.reuse, -0.16845393180847167969 ;  /* 0xbe2c7f30150c7423 */ /* 0x080fe20000010019 */
[----:B------:R-:W-:Y:S01]  /*5a70*/  FFMA.FTZ R14, R23, R25, -0.16845393180847167969 ;  /* 0xbe2c7f30170e7423 */ /* 0x000fe20000010019 */
[----:B------:R-:W-:Y:S01]  /*5a80*/  F2FP.SATFINITE.E4M3.F32.PACK_AB_MERGE_C R64, R77, R64, RZ ;  /* 0x000000404d40723e */ /* 0x000fe200048070ff */
[C---:B------:R-:W-:Y:S01]  /*5a90*/  FFMA.FTZ R13, R22.reuse, R13, 0.1716887056827545166 ;  /* 0x3e2fcf2a160d7423 */ /* 0x040fe2000001000d */
[----:B------:R-:W-:Y:S01]  /*5aa0*/  FFMA.FTZ R12, R21, R12, 0.1716887056827545166 ;  /* 0x3e2fcf2a150c7423 */ /* 0x000fe2000001000c */
[----:B------:R-:W-:Y:S01]  /*5ab0*/  FFMA.FTZ R14, R23, R14, 0.1716887056827545166 ;  /* 0x3e2fcf2a170e7423 */ /* 0x000fe2000001000e */
[----:B------:R-:W-:Y:S01]  /*5ac0*/  F2FP.SATFINITE.E4M3.F32.PACK_AB_MERGE_C R62, R79, R62, RZ ;  /* 0x0000003e4f3e723e */ /* 0x000fe200048070ff */
[C---:B------:R-:W-:Y:S01]  /*5ad0*/  FFMA.FTZ R13, R22.reuse, R13, -0.17900948226451873779 ;  /* 0xbe374e43160d7423 */ /* 0x040fe2000001000d */
[----:B------:R-:W-:Y:S01]  /*5ae0*/  FFMA.FTZ R12, R21, R12, -0.17900948226451873779 ;  /* 0xbe374e43150c7423 */ /* 0x000fe2000001000c */
[----:B------:R-:W-:Y:S01]  /*5af0*/  FFMA.FTZ R14, R23, R14, -0.17900948226451873779 ;  /* 0xbe374e43170e7423 */ /* 0x000fe2000001000e */
[----:B------:R-:W-:Y:S01]  /*5b00*/  F2FP.SATFINITE.E4M3.F32.PACK_AB_MERGE_C R76, R65, R76, R69 ;  /* 0x0000004c414c723e */ /* 0x000fe20004807045 */
[----:B------:R-:W0:Y:S01]  /*5b10*/  LDS.128 R172, [R117] ;  /* 0x0000000075ac7984 */ /* 0x000e220000000c00 */
[C---:B------:R-:W-:Y:S01]  /*5b20*/  FFMA.FTZ R13, R22.reuse, R13, 0.20512372255325317383 ;  /* 0x3e520bf4160d7423 */ /* 0x040fe2000001000d */
[----:B------:R-:W-:Y:S01]  /*5b30*/  FFMA.FTZ R12, R21, R12, 0.20512372255325317383 ;  /* 0x3e520bf4150c7423 */ /* 0x000fe2000001000c */
[----:B------:R-:W-:Y:S01]  /*5b40*/  FFMA.FTZ R14, R23, R14, 0.20512372255325317383 ;  /* 0x3e520bf4170e7423 */ /* 0x000fe2000001000e */
[----:B------:R-:W-:Y:S01]  /*5b50*/  F2FP.SATFINITE.E4M3.F32.PACK_AB_MERGE_C R77, R137, R74, R70 ;  /* 0x0000004a894d723e */ /* 0x000fe20004807046 */
[C---:B------:R-:W-:Y:S01]  /*5b60*/  FFMA.FTZ R13, R22.reuse, R13, -0.24046532809734344482 ;  /* 0xbe763c8b160d7423 */ /* 0x040fe2000001000d */
[----:B------:R-:W-:Y:S01]  /*5b70*/  FFMA.FTZ R12, R21, R12, -0.24046532809734344482 ;  /* 0xbe763c8b150c7423 */ /* 0x000fe2000001000c */
[----:B------:R-:W-:Y:S01]  /*5b80*/  FFMA.FTZ R14, R23, R14, -0.24046532809734344482 ;  /* 0xbe763c8b170e7423 */ /* 0x000fe2000001000e */
[----:B------:R-:W-:Y:S01]  /*5b90*/  F2FP.SATFINITE.E4M3.F32.PACK_AB_MERGE_C R78, R33, R44, R37 ;  /* 0x0000002c214e723e */ /* 0x000fe20004807025 */
[C---:B------:R-:W-:Y:S01]  /*5ba0*/  FFMA.FTZ R13, R22.reuse, R13, 0.28857114911079406738 ;  /* 0x3e93bf99160d7423 */ /* 0x040fe2000001000d */
[----:B------:R-:W-:Y:S01]  /*5bb0*/  FFMA.FTZ R12, R21, R12, 0.28857114911079406738 ;  /* 0x3e93bf99150c7423 */ /* 0x000fe2000001000c */
[----:B------:R-:W-:Y:S01]  /*5bc0*/  F2FP.SATFINITE.E4M3.F32.PACK_AB_MERGE_C R79, R103, R42, R38 ;  /* 0x0000002a674f723e */ /* 0x000fe20004807026 */
[----:B------:R-:W-:Y:S01]  /*5bd0*/  BAR.SYNC.DEFER_BLOCKING 0x0 ;  /* 0x0000000000007b1d */ /* 0x000fe20000010000 */
[----:B------:R-:W-:Y:S01]  /*5be0*/  FFMA.FTZ R13, R22, R13, -0.36067417263984680176 ;  /* 0xbeb8aa49160d7423 */ /* 0x000fe2000001000d */
[----:B------:R-:W-:Y:S01]  /*5bf0*/  FFMA.FTZ R14, R23, R14, 0.28857114911079406738 ;  /* 0x3e93bf99170e7423 */ /* 0x000fe2000001000e */
[----:B------:R-:W-:Y:S01]  /*5c00*/  FFMA.FTZ R12, R21, R12, -0.36067417263984680176 ;  /* 0xbeb8aa49150c7423 */ /* 0x000fe2000001000c */
[----:B------:R-:W-:Y:S01]  /*5c10*/  ISETP.GE.U32.AND P1, PT, R16, 0x7f800000, PT ;  /* 0x7f8000001000780c */ /* 0x000fe20003f26070 */
[----:B------:R-:W-:Y:S01]  /*5c20*/  FFMA.FTZ R13, R22, R13, 0.48089820146560668945 ;  /* 0x3ef6384a160d7423 */ /* 0x000fe2000001000d */
[----:B------:R-:W-:Y:S01]  /*5c30*/  FFMA.FTZ R14, R23, R14, -0.36067417263984680176 ;  /* 0xbeb8aa49170e7423 */ /* 0x000fe2000001000e */
[----:B------:R-:W-:Y:S01]  /*5c40*/  FFMA.FTZ R12, R21, R12, 0.48089820146560668945 ;  /* 0x3ef6384a150c7423 */ /* 0x000fe2000001000c */
[----:B------:R-:W-:Y:S01]  /*5c50*/  FFMA.FTZ R19, R20, R19, 0.1716887056827545166 ;  /* 0x3e2fcf2a14137423 */ /* 0x000fe20000010013 */
[----:B------:R-:W-:Y:S01]  /*5c60*/  FFMA.FTZ R13, R22, R13, -0.72134751081466674805 ;  /* 0xbf38aa3b160d7423 */ /* 0x000fe2000001000d */
[----:B------:R-:W-:Y:S01]  /*5c70*/  FFMA.FTZ R14, R23, R14, 0.48089820146560668945 ;  /* 0x3ef6384a170e7423 */ /* 0x000fe2000001000e */
[----:B------:R-:W-:Y:S01]  /*5c80*/  FFMA.FTZ R12, R21, R12, -0.72134751081466674805 ;  /* 0xbf38aa3b150c7423 */ /* 0x000fe2000001000c */
[----:B------:R-:W-:Y:S01]  /*5c90*/  FFMA.FTZ R19, R20, R19, -0.17900948226451873779 ;  /* 0xbe374e4314137423 */ /* 0x000fe20000010013 */
[----:B------:R-:W-:Y:S01]  /*5ca0*/  FMUL R13, R22, R13 ;  /* 0x0000000d160d7220 */ /* 0x000fe20000400000 */
[----:B------:R-:W-:Y:S01]  /*5cb0*/  FFMA.FTZ R14, R23, R14, -0.72134751081466674805 ;  /* 0xbf38aa3b170e7423 */ /* 0x000fe2000001000e */
[----:B------:R-:W-:Y:S01]  /*5cc0*/  FMUL R12, R21, R12 ;  /* 0x0000000c150c7220 */ /* 0x000fe20000400000 */
[----:B------:R-:W-:Y:S01]  /*5cd0*/  FFMA.FTZ R19, R20, R19, 0.20512372255325317383 ;  /* 0x3e520bf414137423 */ /* 0x000fe20000010013 */
[----:B------:R-:W-:Y:S01]  /*5ce0*/  FMUL R13, R22, R13 ;  /* 0x0000000d160d7220 */ /* 0x000fe20000400000 */
[----:B------:R-:W-:Y:S01]  /*5cf0*/  FMUL R14, R23, R14 ;  /* 0x0000000e170e7220 */ /* 0x000fe20000400000 */
[----:B------:R-:W-:Y:S01]  /*5d00*/  FMUL R12, R21, R12 ;  /* 0x0000000c150c7220 */ /* 0x000fe20000400000 */
[----:B------:R-:W-:Y:S01]  /*5d10*/  FFMA.FTZ R19, R20, R19, -0.24046532809734344482 ;  /* 0xbe763c8b14137423 */ /* 0x000fe20000010013 */
[----:B------:R-:W-:Y:S01]  /*5d20*/  FFMA.FTZ R13, R22, 1.4426950216293334961, R13 ;  /* 0x3fb8aa3b160d7823 */ /* 0x000fe2000001000d */
[----:B------:R-:W-:Y:S01]  /*5d30*/  FMUL R14, R23, R14 ;  /* 0x0000000e170e7220 */ /* 0x000fe20000400000 */
[----:B------:R-:W-:Y:S01]  /*5d40*/  FFMA.FTZ R12, R21, 1.4426950216293334961, R12 ;  /* 0x3fb8aa3b150c7823 */ /* 0x000fe2000001000c */
[----:B------:R-:W-:Y:S01]  /*5d50*/  STSM.16.M88.4 [R124], R76 ;  /* 0x0000004c7c007844 */ /* 0x000fe20000000200 */
[----:B------:R-:W-:Y:S01]  /*5d60*/  FADD R116, R116, R13 ;  /* 0x0000000d74747221 */ /* 0x000fe20000000000 */
[----:B------:R-:W-:-:S02]  /*5d70*/  @P1 IMAD.MOV.U32 R13, RZ, RZ, 0x7f800000 ;  /* 0x7f800000ff0d1424 */ /* 0x000fc400078e00ff */
[----:B------:R-:W-:Y:S01]  /*5d80*/  FADD R111, R111, R12 ;  /* 0x0000000c6f6f7221 */ /* 0x000fe20000000000 */
[----:B------:R-:W-:Y:S01]  /*5d90*/  FFMA.FTZ R23, R23, 1.4426950216293334961, R14 ;  /* 0x3fb8aa3b17177823 */ /* 0x000fe2000001000e */
[----:B------:R-:W-:Y:S01]  /*5da0*/  FFMA.FTZ R19, R20, R19, 0.28857114911079406738 ;  /* 0x3e93bf9914137423 */ /* 0x000fe20000010013 */
[----:B------:R-:W-:Y:S01]  /*5db0*/  @P1 FFMA.FTZ R111, R16, R13, +INF ;  /* 0x7f800000106f1423 */ /* 0x000fe2000001000d */
[----:B------:R-:W-:Y:S01]  /*5dc0*/  BAR.SYNC.DEFER_BLOCKING 0x0 ;  /* 0x0000000000007b1d */ /* 0x000fe20000010000 */
[----:B------:R-:W-:Y:S01]  /*5dd0*/  F2FP.SATFINITE.E4M3.F32.PACK_AB_MERGE_C R32, R47, R32, RZ ;  /* 0x000000202f20723e */ /* 0x000fe200048070ff */
[----:B------:R-:W-:Y:S01]  /*5de0*/  FFMA.FTZ R19, R20, R19, -0.36067417263984680176 ;  /* 0xbeb8aa4914137423 */ /* 0x000fe20000010013 */
[----:B------:R-:W-:Y:S01]  /*5df0*/  F2FP.SATFINITE.E4M3.F32.PACK_AB_MERGE_C R65, R75, R66, R62 ;  /* 0x000000424b41723e */ /* 0x000fe2000480703e */
[----:B------:R-:W-:Y:S01]  /*5e00*/  FADD R120, R24, R23 ;  /* 0x0000001718787221 */ /* 0x000fe20000000000 */
[----:B------:R-:W-:Y:S01]  /*5e10*/  F2FP.SATFINITE.E4M3.F32.PACK_AB_MERGE_C R64, R73, R68, R64 ;  /* 0x000000444940723e */ /* 0x000fe20004807040 */
[----:B------:R-:W-:Y:S01]  /*5e20*/  FFMA.FTZ R19, R20, R19, 0.48089820146560668945 ;  /* 0x3ef6384a14137423 */ /* 0x000fe20000010013 */
[----:B------:R-:W-:-:S02]  /*5e30*/  F2FP.SATFINITE.E4M3.F32.PACK_AB_MERGE_C R66, R41, R36, R45 ;  /* 0x000000242942723e */ /* 0x000fc4000480702d */
[----:B------:R-:W-:Y:S01]  /*5e40*/  F2FP.SATFINITE.E4M3.F32.PACK_AB_MERGE_C R67, R43, R34, R32 ;  /* 0x000000222b43723e */ /* 0x000fe20004807020 */
[C---:B------:R-:W-:Y:S01]  /*5e50*/  FFMA.FTZ R19, R20.reuse, R19, -0.72134751081466674805 ;  /* 0xbf38aa3b14137423 */ /* 0x040fe20000010013 */
[----:B------:R-:W-:Y:S02]  /*5e60*/  ISETP.GE.U32.AND P0, PT, R11, 0x7f800000, PT ;  /* 0x7f8000000b00780c */ /* 0x000fe40003f06070 */
[----:B------:R-:W-:Y:S01]  /*5e70*/  ISETP.GE.U32.AND P5, PT, R9, 0x7f800000, PT ;  /* 0x7f8000000900780c */ /* 0x000fe20003fa6070 */
[----:B------:R-:W-:Y:S01]  /*5e80*/  FMUL R19, R20, R19 ;  /* 0x0000001314137220 */ /* 0x000fe20000400000 */
[----:B------:R-:W-:Y:S02]  /*5e90*/  ISETP.GE.U32.AND P4, PT, R10, 0x7f800000, PT ;  /* 0x7f8000000a00780c */ /* 0x000fe40003f86070 */
[----:B------:R-:W-:Y:S01]  /*5ea0*/  FSETP.NEU.AND P3, PT, R11, RZ, PT ;  /* 0x000000ff0b00720b */ /* 0x000fe20003f6d000 */
[----:B------:R-:W-:Y:S01]  /*5eb0*/  FMUL R19, R20, R19 ;  /* 0x0000001314137220 */ /* 0x000fe20000400000 */
[----:B------:R-:W-:-:S02]  /*5ec0*/  FSETP.NEU.AND P1, PT, R9, RZ, PT ;  /* 0x000000ff0900720b */ /* 0x000fc40003f2d000 */
[----:B------:R-:W-:Y:S01]  /*5ed0*/  F2FP.SATFINITE.E4M3.F32.PACK_AB_MERGE_C R26, R55, R26, RZ ;  /* 0x0000001a371a723e */ /* 0x000fe200048070ff */
[----:B------:R-:W-:Y:S01]  /*5ee0*/  FFMA.FTZ R19, R20, 1.4426950216293334961, R19 ;  /* 0x3fb8aa3b14137823 */ /* 0x000fe20000010013 */
[----:B------:R-:W-:Y:S01]  /*5ef0*/  F2FP.SATFINITE.E4M3.F32.PACK_AB_MERGE_C R54, R87, R54, RZ ;  /* 0x000000365736723e */ /* 0x000fe200048070ff */
[----:B------:R-:W1:Y:S01]  /*5f00*/  LDS.128 R12, [R117] ;  /* 0x00000000750c7984 */ /* 0x000e620000000c00 */
[----:B------:R-:W-:Y:S02]  /*5f10*/  @P0 IMAD.MOV.U32 R8, RZ, RZ, 0x7f800000 ;  /* 0x7f800000ff080424 */ /* 0x000fe400078e00ff */
[----:B------:R-:W-:Y:S01]  /*5f20*/  FADD R110, R110, R19 ;  /* 0x000000136e6e7221 */ /* 0x000fe20000000000 */
[----:B------:R-:W-:Y:S01]  /*5f30*/  F2FP.SATFINITE.E4M3.F32.PACK_AB_MERGE_C R59, R17, R18, R26 ;  /* 0x00000012113b723e */ /* 0x000fe2000480701a */
[----:B------:R-:W-:Y:S01]  /*5f40*/  BAR.SYNC.DEFER_BLOCKING 0x0 ;  /* 0x0000000000007b1d */ /* 0x000fe20000010000 */
[----:B------:R-:W-:Y:S01]  /*5f50*/  @P0 FFMA.FTZ R110, R11, R8, +INF ;  /* 0x7f8000000b6e0423 */ /* 0x000fe20000010008 */
[----:B------:R-:W-:Y:S01]  /*5f60*/  @P5 IMAD.MOV.U32 R8, RZ, RZ, 0x7f800000 ;  /* 0x7f800000ff085424 */ /* 0x000fe200078e00ff */
[----:B------:R-:W-:Y:S01]  /*5f70*/  FSETP.NEU.AND P0, PT, R10, RZ, PT ;  /* 0x000000ff0a00720b */ /* 0x000fe20003f0d000 */
[----:B------:R-:W-:Y:S01]  /*5f80*/  @P4 IMAD.MOV.U32 R11, RZ, RZ, 0x7f800000 ;  /* 0x7f800000ff0b4424 */ /* 0x000fe200078e00ff */
[----:B------:R-:W-:Y:S01]  /*5f90*/  F2FP.SATFINITE.E4M3.F32.PACK_AB_MERGE_C R56, R85, R56, RZ ;  /* 0x000000385538723e */ /* 0x000fe200048070ff */
[----:B------:R-:W-:-:S02]  /*5fa0*/  @P5 FFMA.FTZ R116, R9, R8, +INF ;  /* 0x7f80000009745423 */ /* 0x000fc40000010008 */
[----:B------:R-:W2:Y:S01]  /*5fb0*/  LDC.64 R18, c[0x0][0x228] ;  /* 0x00008a00ff127b82 */ /* 0x000ea20000000a00 */
[----:B------:R-:W-:Y:S01]  /*5fc0*/  @P4 FFMA.FTZ R120, R10, R11, +INF ;  /* 0x7f8000000a784423 */ /* 0x000fe2000001000b */
[----:B------:R-:W-:Y:S01]  /*5fd0*/  IMAD R17, R2, UR5, RZ ;  /* 0x0000000502117c24 */ /* 0x000fe2000f8e02ff */
[----:B------:R-:W-:Y:S01]  /*5fe0*/  USHF.R.S32.HI UR5, URZ, 0x1f, UR4 ;  /* 0x0000001f3f057899 */ /* 0x000fe20008011404 */
[----:B------:R-:W-:Y:S02]  /*5ff0*/  F2FP.SATFINITE.E4M3.F32.PACK_AB_MERGE_C R28, R53, R28, RZ ;  /* 0x0000001c351c723e */ /* 0x000fe400048070ff */
[----:B------:R-:W-:Y:S02]  /*6000*/  F2FP.SATFINITE.E4M3.F32.PACK_AB_MERGE_C R57, R83, R58, R54 ;  /* 0x0000003a5339723e */ /* 0x000fe40004807036 */
[----:B------:R-:W3:Y:S01]  /*6010*/  LDC R87, c[0x0][0x278] ;  /* 0x00009e00ff577b82 */ /* 0x000ee20000000800 */
[----:B------:R-:W-:Y:S02]  /*6020*/  F2FP.SATFINITE.E4M3.F32.PACK_AB_MERGE_C R56, R81, R60, R56 ;  /* 0x0000003c5138723e */ /* 0x000fe40004807038 */
[----:B------:R-:W-:-:S02]  /*6030*/  F2FP.SATFINITE.E4M3.F32.PACK_AB_MERGE_C R58, R49, R30, R28 ;  /* 0x0000001e313a723e */ /* 0x000fc4000480701c */
[----:B------:R-:W-:Y:S02]  /*6040*/  FSETP.NEU.AND P2, PT, R16, RZ, PT ;  /* 0x000000ff1000720b */ /* 0x000fe40003f4d000 */
[C---:B0-----:R-:W-:Y:S01]  /*6050*/  PRMT R179, R172.reuse, 0x7770, RZ ;  /* 0x00007770acb37816 */ /* 0x041fe200000000ff */
[----:B------:R0:W-:Y:S01]  /*6060*/  STSM.16.M88.4 [R124], R64 ;  /* 0x000000407c007844 */ /* 0x0001e20000000200 */
[C---:B------:R-:W-:Y:S02]  /*6070*/  PRMT R165, R173.reuse, 0x7773, RZ ;  /* 0x00007773ada57816 */ /* 0x040fe400000000ff */
[C---:B------:R-:W-:Y:S01]  /*6080*/  PRMT R167, R173.reuse, 0x7772, RZ ;  /* 0x00007772ada77816 */ /* 0x040fe200000000ff */
[----:B------:R-:W-:Y:S01]  /*6090*/  BAR.SYNC.DEFER_BLOCKING 0x0 ;  /* 0x0000000000007b1d */ /* 0x000fe20000010000 */
[----:B------:R-:W-:Y:S02]  /*60a0*/  PRMT R163, R173, 0x7771, RZ ;  /* 0x00007771ada37816 */ /* 0x000fe400000000ff */
[----:B------:R-:W-:-:S02]  /*60b0*/  PRMT R171, R172, 0x7771, RZ ;  /* 0x00007771acab7816 */ /* 0x000fc400000000ff */
[----:B------:R-:W-:Y:S02]  /*60c0*/  PRMT R173, R173, 0x7770, RZ ;  /* 0x00007770adad7816 */ /* 0x000fe400000000ff */
[----:B------:R-:W-:Y:S02]  /*60d0*/  PRMT R169, R174, 0x7770, RZ ;  /* 0x00007770aea97816 */ /* 0x000fe400000000ff */
[C---:B-1----:R-:W-:Y:S02]  /*60e0*/  PRMT R153, R14.reuse, 0x7773, RZ ;  /* 0x000077730e997816 */ /* 0x042fe400000000ff */
[C---:B------:R-:W-:Y:S01]  /*60f0*/  PRMT R151, R14.reuse, 0x7772, RZ ;  /* 0x000077720e977816 */ /* 0x040fe200000000ff */
[C---:B---3--:R-:W-:Y:S01]  /*6100*/  IMAD R21, R87.reuse, 0x6, RZ ;  /* 0x0000000657157824 */ /* 0x048fe200078e02ff */
[C---:B------:R-:W-:Y:S01]  /*6110*/  PRMT R191, R14.reuse, 0x7771, RZ ;  /* 0x000077710ebf7816 */ /* 0x040fe200000000ff */
[C---:B------:R-:W-:Y:S01]  /*6120*/  IMAD R23, R87.reuse, 0x7, RZ ;  /* 0x0000000757177824 */ /* 0x040fe200078e02ff */
[----:B------:R-:W-:Y:S01]  /*6130*/  PRMT R205, R14, 0x7770, RZ ;  /* 0x000077700ecd7816 */ /* 0x000fe200000000ff */
[C---:B------:R-:W-:Y:S01]  /*6140*/  IMAD.SHL.U32 R25, R87.reuse, 0x8, RZ ;  /* 0x0000000857197824 */ /* 0x040fe200078e00ff */
[C---:B------:R-:W-:Y:S01]  /*6150*/  PRMT R217, R12.reuse, 0x7773, RZ ;  /* 0x000077730cd97816 */ /* 0x040fe200000000ff */
[C---:B------:R-:W-:Y:S01]  /*6160*/  IMAD R27, R87.reuse, 0x9, RZ ;  /* 0x00000009571b7824 */ /* 0x040fe200078e02ff */
[C---:B------:R-:W-:Y:S01]  /*6170*/  PRMT R219, R12.reuse, 0x7772, RZ ;  /* 0x000077720cdb7816 */ /* 0x040fe200000000ff */
[C---:B------:R-:W-:Y:S01]  /*6180*/  IMAD R29, R87.reuse, 0xa, RZ ;  /* 0x0000000a571d7824 */ /* 0x040fe200078e02ff */
[C---:B------:R-:W-:Y:S01]  /*6190*/  PRMT R223, R12.reuse, 0x7771, RZ ;  /* 0x000077710cdf7816 */ /* 0x040fe200000000ff */
[----:B------:R-:W-:Y:S01]  /*61a0*/  IMAD R31, R87, 0xb, RZ ;  /* 0x0000000b571f7824 */ /* 0x000fe200078e02ff */
[----:B------:R-:W-:Y:S01]  /*61b0*/  PRMT R233, R12, 0x7770, RZ ;  /* 0x000077700ce97816 */ /* 0x000fe200000000ff */
[----:B------:R-:W1:Y:S01]  /*61c0*/  LDS.128 R8, [R117] ;  /* 0x0000000075087984 */ /* 0x000e620000000c00 */
[----:B------:R-:W-:Y:S01]  /*61d0*/  PRMT R121, R15, 0x7773, RZ ;  /* 0x000077730f797816 */ /* 0x000fe200000000ff */
[----:B------:R-:W-:Y:S01]  /*61e0*/  IMAD R33, R87, 0xc, RZ ;  /* 0x0000000c57217824 */ /* 0x000fe200078e02ff */
[C---:B------:R-:W-:Y:S01]  /*61f0*/  PRMT R143, R15.reuse, 0x7772, RZ ;  /* 0x000077720f8f7816 */ /* 0x040fe200000000ff */
[----:B------:R-:W-:Y:S01]  /*6200*/  BAR.SYNC.DEFER_BLOCKING 0x0 ;  /* 0x0000000000007b1d */ /* 0x000fe20000010000 */
[----:B------:R-:W-:Y:S01]  /*6210*/  PRMT R181, R15, 0x7771, RZ ;  /* 0x000077710fb57816 */ /* 0x000fe200000000ff */
[----:B------:R-:W-:Y:S01]  /*6220*/  IMAD R35, R87, 0xd, RZ ;  /* 0x0000000d57237824 */ /* 0x000fe200078e02ff */
[----:B------:R-:W-:Y:S01]  /*6230*/  PRMT R189, R15, 0x7770, RZ ;  /* 0x000077700fbd7816 */ /* 0x000fe200000000ff */
[----:B------:R-:W-:Y:S01]  /*6240*/  IMAD R15, R87, 0x3, RZ ;  /* 0x00000003570f7824 */ /* 0x000fe200078e02ff */
[----:B--2---:R-:W-:Y:S01]  /*6250*/  IADD3 R12, P4, P5, R17, UR4, R18 ;  /* 0x00000004110c7c10 */ /* 0x004fe2000fd9e012 */
[C---:B------:R-:W-:Y:S01]  /*6260*/  IMAD R37, R87.reuse, 0xe, RZ ;  /* 0x0000000e57257824 */ /* 0x040fe200078e02ff */
[----:B------:R-:W-:Y:S01]  /*6270*/  SHF.R.S32.HI R14, RZ, 0x1f, R17 ;  /* 0x0000001fff0e7819 */ /* 0x000fe20000011411 */
[----:B------:R-:W-:Y:S01]  /*6280*/  IMAD.SHL.U32 R17, R87, 0x4, RZ ;  /* 0x0000000457117824 */ /* 0x000fe200078e00ff */
[----:B------:R-:W-:Y:S01]  /*6290*/  PRMT R201, R13, 0x7773, RZ ;  /* 0x000077730dc97816 */ /* 0x000fe200000000ff */
[----:B------:R-:W-:Y:S01]  /*62a0*/  IMAD R39, R87, 0xf, RZ ;  /* 0x0000000f57277824 */ /* 0x000fe200078e02ff */
[----:B------:R-:W-:Y:S01]  /*62b0*/  PRMT R203, R13, 0x7772, RZ ;  /* 0x000077720dcb7816 */ /* 0x000fe200000000ff */
[----:B------:R-:W-:Y:S01]  /*62c0*/  IMAD.SHL.U32 R41, R87, 0x10, RZ ;  /* 0x0000001057297824 */ /* 0x000fe200078e00ff */
[----:B------:R-:W-:Y:S01]  /*62d0*/  PRMT R207, R13, 0x7771, RZ ;  /* 0x000077710dcf7816 */ /* 0x000fe200000000ff */
[----:B------:R-:W-:Y:S01]  /*62e0*/  IMAD R43, R87, 0x11, RZ ;  /* 0x00000011572b7824 */ /* 0x000fe200078e02ff */
[----:B------:R-:W-:Y:S01]  /*62f0*/  PRMT R221, R13, 0x7770, RZ ;  /* 0x000077700ddd7816 */ /* 0x000fe200000000ff */
[C---:B------:R-:W-:Y:S01]  /*6300*/  IMAD R45, R87.reuse, 0x12, RZ ;  /* 0x00000012572d7824 */ /* 0x040fe200078e02ff */
[----:B------:R-:W-:Y:S01]  /*6310*/  IADD3.X R13, R14, UR5, R19, P4, P5 ;  /* 0x000000050e0d7c10 */ /* 0x000fe2000a7ea413 */
[----:B------:R-:W-:Y:S01]  /*6320*/  IMAD R19, R87, 0x5, RZ ;  /* 0x0000000557137824 */ /* 0x000fe200078e02ff */
[-C--:B------:R-:W-:Y:S01]  /*6330*/  IADD3 R86, P6, R15, R12.reuse, RZ ;  /* 0x0000000c0f567210 */ /* 0x080fe20007fde0ff */
[C---:B------:R-:W-:Y:S01]  /*6340*/  IMAD R47, R87.reuse, 0x13, RZ ;  /* 0x00000013572f7824 */ /* 0x040fe200078e02ff */
[----:B------:R-:W-:Y:S01]  /*6350*/  PRMT R161, R174, 0x7771, RZ ;  /* 0x00007771aea17816 */ /* 0x000fe200000000ff */
[----:B------:R-:W-:Y:S01]  /*6360*/  IMAD R49, R87, 0x14, RZ ;  /* 0x0000001457317824 */ /* 0x000fe200078e02ff */
[----:B------:R-:W-:Y:S01]  /*6370*/  PRMT R159, R175, 0x7770, RZ ;  /* 0x00007770af9f7816 */ /* 0x000fe200000000ff */
[----:B------:R2:W-:Y:S01]  /*6380*/  STSM.16.M88.4 [R124], R56 ;  /* 0x000000387c007844 */ /* 0x0005e20000000200 */
[----:B------:R-:W-:Y:S01]  /*6390*/  IMAD R51, R87, 0x15, RZ ;  /* 0x0000001557337824 */ /* 0x000fe200078e02ff */
[----:B------:R-:W-:Y:S01]  /*63a0*/  PRMT R149, R175, 0x7771, RZ ;  /* 0x00007771af957816 */ /* 0x000fe200000000ff */
[C---:B------:R-:W-:Y:S01]  /*63b0*/  IMAD R53, R87.reuse, 0x16, RZ ;  /* 0x0000001657357824 */ /* 0x040fe200078e02ff */
[----:B------:R-:W-:Y:S01]  /*63c0*/  BAR.SYNC.DEFER_BLOCKING 0x0 ;  /* 0x0000000000007b1d */ /* 0x000fe20000010000 */
[----:B------:R-:W-:Y:S01]  /*63d0*/  IMAD R55, R87, 0x17, RZ ;  /* 0x0000001757377824 */ /* 0x000fe200078e02ff */
[----:B------:R-:W-:Y:S01]  /*63e0*/  PRMT R145, R175, 0x7773, RZ ;  /* 0x00007773af917816 */ /* 0x000fe200000000ff */
[----:B------:R-:W-:Y:S01]  /*63f0*/  IMAD R61, R87, 0x1a, RZ ;  /* 0x0000001a573d7824 */ /* 0x000fe200078e02ff */
[----:B------:R-:W-:Y:S01]  /*6400*/  PRMT R147, R175, 0x7772, RZ ;  /* 0x00007772af937816 */ /* 0x000fe200000000ff */
[C---:B------:R-:W-:Y:S01]  /*6410*/  IMAD R63, R87.reuse, 0x1b, RZ ;  /* 0x0000001b573f7824 */ /* 0x040fe200078e02ff */
[----:B------:R-:W-:Y:S01]  /*6420*/  PRMT R177, R172, 0x7772, RZ ;  /* 0x00007772acb17816 */ /* 0x000fe200000000ff */
[----:B0-----:R-:W-:Y:S01]  /*6430*/  IMAD R65, R87, 0x1c, RZ ;  /* 0x0000001c57417824 */ /* 0x001fe200078e02ff */
[----:B-1----:R-:W-:Y:S01]  /*6440*/  PRMT R183, R11, 0x7773, RZ ;  /* 0x000077730bb77816 */ /* 0x002fe200000000ff */
[----:B------:R-:W-:Y:S01]  /*6450*/  IMAD R67, R87, 0x1d, RZ ;  /* 0x0000001d57437824 */ /* 0x000fe200078e02ff */
[----:B------:R-:W-:Y:S01]  /*6460*/  PRMT R185, R11, 0x7772, RZ ;  /* 0x000077720bb97816 */ /* 0x000fe200000000ff */
[----:B------:R-:W-:Y:S01]  /*6470*/  IMAD R69, R87, 0x1e, RZ ;  /* 0x0000001e57457824 */ /* 0x000fe200078e02ff */
[----:B------:R-:W-:Y:S01]  /*6480*/  PRMT R187, R11, 0x7771, RZ ;  /* 0x000077710bbb7816 */ /* 0x000fe200000000ff */
[----:B--2---:R-:W-:Y:S01]  /*6490*/  IMAD R57, R87, 0x18, RZ ;  /* 0x0000001857397824 */ /* 0x004fe200078e02ff */
[----:B------:R-:W-:Y:S01]  /*64a0*/  PRMT R197, R11, 0x7770, RZ ;  /* 0x000077700bc57816 */ /* 0x000fe200000000ff */
[C---:B------:R-:W-:Y:S01]  /*64b0*/  IMAD.SHL.U32 R11, R87.reuse, 0x2, RZ ;  /* 0x00000002570b7824 */ /* 0x040fe200078e00ff */
[C---:B------:R-:W-:Y:S01]  /*64c0*/  PRMT R225, R8.reuse, 0x7773, RZ ;  /* 0x0000777308e17816 */ /* 0x040fe200000000ff */
[C---:B------:R-:W-:Y:S01]  /*64d0*/  IMAD R59, R87.reuse, 0x19, RZ ;  /* 0x00000019573b7824 */ /* 0x040fe200078e02ff */
[C---:B------:R-:W-:Y:S01]  /*64e0*/  PRMT R227, R8.reuse, 0x7772, RZ ;  /* 0x0000777208e37816 */ /* 0x040fe200000000ff */
[C---:B------:R-:W-:Y:S01]  /*64f0*/  IMAD R71, R87.reuse, 0x1f, RZ ;  /* 0x0000001f57477824 */ /* 0x040fe200078e02ff */
[C---:B------:R-:W-:Y:S01]  /*6500*/  PRMT R231, R8.reuse, 0x7771, RZ ;  /* 0x0000777108e77816 */ /* 0x040fe200000000ff */
[C---:B------:R-:W-:Y:S01]  /*6510*/  IMAD.SHL.U32 R73, R87.reuse, 0x20, RZ ;  /* 0x0000002057497824 */ /* 0x040fe200078e00ff */
[----:B------:R-:W-:Y:S01]  /*6520*/  PRMT R235, R8, 0x7770, RZ ;  /* 0x0000777008eb7816 */ /* 0x000fe200000000ff */
[C---:B------:R-:W-:Y:S01]  /*6530*/  IMAD R75, R87.reuse, 0x21, RZ ;  /* 0x00000021574b7824 */ /* 0x040fe200078e02ff */
[C---:B------:R-:W-:Y:S01]  /*6540*/  PRMT R193, R10.reuse, 0x7773, RZ ;  /* 0x000077730ac17816 */ /* 0x040fe200000000ff */
[C---:B------:R-:W-:Y:S01]  /*6550*/  IMAD R77, R87.reuse, 0x22, RZ ;  /* 0x00000022574d7824 */ /* 0x040fe200078e02ff */
[C---:B------:R-:W-:Y:S01]  /*6560*/  PRMT R195, R10.reuse, 0x7772, RZ ;  /* 0x000077720ac37816 */ /* 0x040fe200000000ff */
[C---:B------:R-:W-:Y:S01]  /*6570*/  IMAD R79, R87.reuse, 0x23, RZ ;  /* 0x00000023574f7824 */ /* 0x040fe200078e02ff */
[C---:B------:R-:W-:Y:S01]  /*6580*/  PRMT R199, R10.reuse, 0x7771, RZ ;  /* 0x000077710ac77816 */ /* 0x040fe200000000ff */
[C---:B------:R-:W-:Y:S01]  /*6590*/  IMAD R81, R87.reuse, 0x24, RZ ;  /* 0x0000002457517824 */ /* 0x040fe200078e02ff */
[----:B------:R-:W-:Y:S01]  /*65a0*/  PRMT R213, R10, 0x7770, RZ ;  /* 0x000077700ad57816 */ /* 0x000fe200000000ff */
[C---:B------:R-:W-:Y:S01]  /*65b0*/  IMAD R83, R87.reuse, 0x25, RZ ;  /* 0x0000002557537824 */ /* 0x040fe200078e02ff */
[----:B------:R-:W-:Y:S01]  /*65c0*/  IADD3 R8, P4, R12, R87, RZ ;  /* 0x000000570c087210 */ /* 0x000fe20007f9e0ff */
[----:B------:R-:W-:Y:S01]  /*65d0*/  IMAD R85, R87, 0x26, RZ ;  /* 0x0000002657557824 */ /* 0x000fe200078e02ff */
[-C--:B------:R-:W-:Y:S01]  /*65e0*/  IADD3 R10, P5, R11, R12.reuse, RZ ;  /* 0x0000000c0b0a7210 */ /* 0x080fe20007fbe0ff */
[----:B------:R-:W-:Y:S01]  /*65f0*/  IMAD R237, R87, 0x27, RZ ;  /* 0x0000002757ed7824 */ /* 0x000fe200078e02ff */
[----:B------:R-:W-:Y:S01]  /*6600*/  PRMT R209, R9, 0x7773, RZ ;  /* 0x0000777309d17816 */ /* 0x000fe200000000ff */
[----:B------:R-:W-:Y:S01]  /*6610*/  IMAD R239, R87, 0x28, RZ ;  /* 0x0000002857ef7824 */ /* 0x000fe200078e02ff */
[----:B------:R-:W-:Y:S01]  /*6620*/  PRMT R211, R9, 0x7772, RZ ;  /* 0x0000777209d37816 */ /* 0x000fe200000000ff */
[----:B------:R-:W-:Y:S01]  /*6630*/  IMAD R241, R87, 0x29, RZ ;  /* 0x0000002957f17824 */ /* 0x000fe200078e02ff */
[----:B------:R-:W-:Y:S01]  /*6640*/  PRMT R215, R9, 0x7771, RZ ;  /* 0x0000777109d77816 */ /* 0x000fe200000000ff */
[----:B------:R-:W-:Y:S01]  /*6650*/  IMAD R243, R87, 0x2a, RZ ;  /* 0x0000002a57f37824 */ /* 0x000fe200078e02ff */
[----:B------:R-:W-:Y:S01]  /*6660*/  PRMT R229, R9, 0x7770, RZ ;  /* 0x0000777009e57816 */ /* 0x000fe200000000ff */
[C---:B------:R-:W-:Y:S01]  /*6670*/  IMAD R245, R87.reuse, 0x2b, RZ ;  /* 0x0000002b57f57824 */ /* 0x040fe200078e02ff */
[CC--:B------:R-:W-:Y:S01]  /*6680*/  LEA.HI.X.SX32 R9, R87.reuse, R13.reuse, 0x1, P4 ;  /* 0x0000000d57097211 */ /* 0x0c0fe200020f0eff */
        /* <DEDUP_REMOVED lines=40> */
[----:B------:R-:W-:Y:S01]  /*6910*/  STG.E.U8 desc[UR20][R12.64], R179 ;  /* 0x000000b30c007986 */ /* 0x000fe2000c101114 */
[-C--:B------:R-:W-:Y:S01]  /*6920*/  IADD3 R92, P6, R21, R12.reuse, RZ ;  /* 0x0000000c155c7210 */ /* 0x080fe20007fde0ff */
[----:B------:R-:W-:Y:S01]  /*6930*/  ULDC UR4, c[0x0][0x27c] ;  /* 0x00009f0000047ab9 */ /* 0x000fe20000000800 */
[-C--:B------:R-:W-:Y:S01]  /*6940*/  LEA.HI.X.SX32 R115, R41, R13.reuse, 0x1, P4 ;  /* 0x0000000d29737211 */ /* 0x080fe200020f0eff */
[----:B------:R-:W-:Y:S01]  /*6950*/  STG.E.U8 desc[UR20][R8.64], R171 ;  /* 0x000000ab08007986 */ /* 0x000fe2000c101114 */
[-C--:B------:R-:W-:Y:S01]  /*6960*/  LEA.HI.X.SX32 R93, R21, R13.reuse, 0x1, P6 ;  /* 0x0000000d155d7211 */ /* 0x080fe200030f0eff */
[----:B------:R-:W-:Y:S01]  /*6970*/  UIMAD UR4, UR18, UR4, URZ ;  /* 0x00000004120472a4 */ /* 0x000fe2000f8e023f */
[-C--:B------:R-:W-:Y:S01]  /*6980*/  IADD3 R98, P6, R27, R12.reuse, RZ ;  /* 0x0000000c1b627210 */ /* 0x080fe20007fde0ff */
[----:B------:R-:W-:Y:S01]  /*6990*/  STG.E.U8 desc[UR20][R10.64], R173 ;  /* 0x000000ad0a007986 */ /* 0x000fe2000c101114 */
[-C--:B------:R-:W-:Y:S01]  /*69a0*/  LEA.HI.X.SX32 R119, R43, R13.reuse, 0x1, P5 ;  /* 0x0000000d2b777211 */ /* 0x080fe200028f0eff */
[----:B------:R-:W-:Y:S01]  /*69b0*/  USHF.L.U32 UR6, UR4, 0x2, URZ ;  /* 0x0000000204067899 */ /* 0x000fe2000800063f */
[-C--:B------:R-:W-:Y:S01]  /*69c0*/  LEA.HI.X.SX32 R99, R27, R13.reuse, 0x1, P6 ;  /* 0x0000000d1b637211 */ /* 0x080fe200030f0eff */
[----:B------:R-:W-:Y:S01]  /*69d0*/  STG.E.U8 desc[UR20][R86.64], R163 ;  /* 0x000000a356007986 */ /* 0x000fe2000c101114 */
[-C--:B------:R-:W-:Y:S01]  /*69e0*/  IADD3 R104, P6, R33, R12.reuse, RZ ;  /* 0x0000000c21687210 */ /* 0x080fe20007fde0ff */
[----:B------:R-:W-:Y:S01]  /*69f0*/  UIMAD.WIDE UR4, UR4, 0x4, URZ ;  /* 0x00000004040478a5 */ /* 0x000fe2000f8e023f */
[----:B------:R-:W-:Y:S01]  /*6a00*/  IADD3 R124, P4, R47, R12, RZ ;  /* 0x0000000c2f7c7210 */ /* 0x000fe20007f9e0ff */
[----:B------:R-:W0:Y:S01]  /*6a10*/  LDS.128 R8, [R117] ;  /* 0x0000000075087984 */ /* 0x000e220000000c00 */
[----:B------:R-:W-:-:S02]  /*6a20*/  LEA.HI.X.SX32 R105, R33, R13, 0x1, P6 ;  /* 0x0000000d21697211 */ /* 0x000fc400030f0eff */
[-C--:B------:R-:W-:Y:S01]  /*6a30*/  IADD3 R112, P6, R39, R12.reuse, RZ ;  /* 0x0000000c27707210 */ /* 0x080fe20007fde0ff */
[----:B------:R-:W-:Y:S01]  /*6a40*/  STG.E.U8 desc[UR20][R88.64], R169 ;  /* 0x000000a958007986 */ /* 0x000fe2000c101114 */
[-C--:B------:R-:W-:Y:S02]  /*6a50*/  IADD3 R126, P5, R49, R12.reuse, RZ ;  /* 0x0000000c317e7210 */ /* 0x080fe40007fbe0ff */
[-C--:B------:R-:W-:Y:S01]  /*6a60*/  LEA.HI.X.SX32 R113, R39, R13.reuse, 0x1, P6 ;  /* 0x0000000d27717211 */ /* 0x080fe200030f0eff */
[----:B------:R-:W-:Y:S01]  /*6a70*/  STG.E.U8 desc[UR20][R90.64], R161 ;  /* 0x000000a15a007986 */ /* 0x000fe2000c101114 */
[----:B------:R-:W-:Y:S02]  /*6a80*/  IADD3 R122, P6, R45, R12, RZ ;  /* 0x0000000c2d7a7210 */ /* 0x000fe40007fde0ff */
[-C--:B------:R-:W-:Y:S01]  /*6a90*/  LEA.HI.X.SX32 R125, R47, R13.reuse, 0x1, P4 ;  /* 0x0000000d2f7d7211 */ /* 0x080fe200020f0eff */
[----:B------:R-:W-:Y:S01]  /*6aa0*/  STG.E.U8 desc[UR20][R92.64], R159 ;  /* 0x0000009f5c007986 */ /* 0x000fe2000c101114 */
[----:B------:R-:W-:-:S02]  /*6ab0*/  LEA.HI.X.SX32 R123, R45, R13, 0x1, P6 ;  /* 0x0000000d2d7b7211 */ /* 0x000fc400030f0eff */
[-C--:B------:R-:W-:Y:S01]  /*6ac0*/  IADD3 R128, P6, R51, R12.reuse, RZ ;  /* 0x0000000c33807210 */ /* 0x080fe20007fde0ff */
[----:B------:R-:W-:Y:S01]  /*6ad0*/  STG.E.U8 desc[UR20][R94.64], R149 ;  /* 0x000000955e007986 */ /* 0x000fe2000c101114 */
[-C--:B------:R-:W-:Y:S02]  /*6ae0*/  LEA.HI.X.SX32 R127, R49, R13.reuse, 0x1, P5 ;  /* 0x0000000d317f7211 */ /* 0x080fe400028f0eff */
[----:B------:R-:W-:Y:S01]  /*6af0*/  LEA.HI.X.SX32 R129, R51, R13, 0x1, P6 ;  /* 0x0000000d33817211 */ /* 0x000fe200030f0eff */
[----:B------:R-:W-:Y:S01]  /*6b00*/  STG.E.U8 desc[UR20][R96.64], R177 ;  /* 0x000000b160007986 */ /* 0x000fe2000c101114 */
[-C--:B------:R-:W-:Y:S02]  /*6b10*/  IADD3 R130, P4, R53, R12.reuse, RZ ;  /* 0x0000000c35827210 */ /* 0x080fe40007f9e0ff */
[-C--:B------:R-:W-:Y:S02]  /*6b20*/  IADD3 R132, P5, R55, R12.reuse, RZ ;  /* 0x0000000c37847210 */ /* 0x080fe40007fbe0ff */
[----:B------:R-:W-:-:S02]  /*6b30*/  IADD3 R134, P6, R57, R12, RZ ;  /* 0x0000000c39867210 */ /* 0x000fc40007fde0ff */
[-C--:B------:R-:W-:Y:S02]  /*6b40*/  LEA.HI.X.SX32 R131, R53, R13.reuse, 0x1, P4 ;  /* 0x0000000d35837211 */ /* 0x080fe400020f0eff */
[-C--:B------:R-:W-:Y:S02]  /*6b50*/  LEA.HI.X.SX32 R133, R55, R13.reuse, 0x1, P5 ;  /* 0x0000000d37857211 */ /* 0x080fe400028f0eff */
[----:B------:R-:W-:Y:S02]  /*6b60*/  LEA.HI.X.SX32 R135, R57, R13, 0x1, P6 ;  /* 0x0000000d39877211 */ /* 0x000fe400030f0eff */
        /* <DEDUP_REMOVED lines=27> */
[----:B------:R-:W-:Y:S02]  /*6d20*/  PRMT R175, R172, 0x7773, RZ ;  /* 0x00007773acaf7816 */ /* 0x000fe400000000ff */
[C---:B------:R-:W-:Y:S02]  /*6d30*/  PRMT R157, R174.reuse, 0x7772, RZ ;  /* 0x00007772ae9d7816 */ /* 0x040fe400000000ff */
[-C--:B------:R-:W-:Y:S01]  /*6d40*/  LEA.HI.X.SX32 R33, R83, R13.reuse, 0x1, P4 ;  /* 0x0000000d53217211 */ /* 0x080fe200020f0eff */
[----:B------:R-:W-:Y:S01]  /*6d50*/  STG.E.U8 desc[UR20][R98.64], R175 ;  /* 0x000000af62007986 */ /* 0x000fe2000c101114 */
[-C--:B------:R-:W-:Y:S02]  /*6d60*/  LEA.HI.X.SX32 R35, R85, R13.reuse, 0x1, P5 ;  /* 0x0000000d55237211 */ /* 0x080fe400028f0eff */
[----:B------:R-:W-:Y:S01]  /*6d70*/  LEA.HI.X.SX32 R37, R237, R13, 0x1, P6 ;  /* 0x0000000ded257211 */ /* 0x000fe200030f0eff */
[----:B------:R-:W-:Y:S01]  /*6d80*/  STG.E.U8 desc[UR20][R100.64], R167 ;  /* 0x000000a764007986 */ /* 0x000fe2000c101114 */
[----:B------:R-:W-:-:S02]  /*6d90*/  PRMT R155, R174, 0x7773, RZ ;  /* 0x00007773ae9b7816 */ /* 0x000fc400000000ff */
[-C--:B------:R-:W-:Y:S01]  /*6da0*/  IADD3 R38, P4, R239, R12.reuse, RZ ;  /* 0x0000000cef267210 */ /* 0x080fe20007f9e0ff */
[----:B------:R-:W-:Y:S01]  /*6db0*/  STG.E.U8 desc[UR20][R102.64], R165 ;  /* 0x000000a566007986 */ /* 0x000fe2000c101114 */
[-C--:B------:R-:W-:Y:S02]  /*6dc0*/  IADD3 R40, P5, R241, R12.reuse, RZ ;  /* 0x0000000cf1287210 */ /* 0x080fe40007fbe0ff */
[----:B------:R-:W-:Y:S01]  /*6dd0*/  IADD3 R42, P6, R243, R12, RZ ;  /* 0x0000000cf32a7210 */ /* 0x000fe20007fde0ff */
[----:B------:R-:W-:Y:S01]  /*6de0*/  STG.E.U8 desc[UR20][R104.64], R157 ;  /* 0x0000009d68007986 */ /* 0x000fe2000c101114 */
[-C--:B------:R-:W-:Y:S02]  /*6df0*/  LEA.HI.X.SX32 R39, R239, R13.reuse, 0x1, P4 ;  /* 0x0000000def277211 */ /* 0x080fe400020f0eff */
[-C--:B------:R-:W-:Y:S01]  /*6e00*/  LEA.HI.X.SX32 R41, R241, R13.reuse, 0x1, P5 ;  /* 0x0000000df1297211 */ /* 0x080fe200028f0eff */
[----:B------:R-:W-:Y:S01]  /*6e10*/  STG.E.U8 desc[UR20][R106.64], R155 ;  /* 0x0000009b6a007986 */ /* 0x000fe2000c101114 */
[----:B------:R-:W-:-:S02]  /*6e20*/  LEA.HI.X.SX32 R43, R243, R13, 0x1, P6 ;  /* 0x0000000df32b7211 */ /* 0x000fc400030f0eff */
        /* <DEDUP_REMOVED lines=9> */
[CC--:B------:R-:W-:Y:S01]  /*6ec0*/  IADD3 R50, P4, R251.reuse, R12.reuse, RZ ;  /* 0x0000000cfb327210 */ /* 0x0c0fe20007f9e0ff */
        /* <DEDUP_REMOVED lines=42> */
[----:B------:R0:W-:Y:S01]  /*7170*/  STG.E.U8 desc[UR20][R20.64], R121 ;  /* 0x0000007914007986 */ /* 0x0001e2000c101114 */
[----:B------:R-:W-:-:S02]  /*7180*/  LEA.HI.X.SX32 R79, R84, R13, 0x1, P6 ;  /* 0x0000000d544f7211 */ /* 0x000fc400030f0eff */
[-C--:B------:R-:W-:Y:S01]  /*7190*/  IADD3 R80, P4, R142, R12.reuse, RZ ;  /* 0x0000000c8e507210 */ /* 0x080fe20007f9e0ff */
[----:B------:R1:W-:Y:S01]  /*71a0*/  STG.E.U8 desc[UR20][R22.64], R235 ;  /* 0x000000eb16007986 */ /* 0x0003e2000c101114 */
[-C--:B------:R-:W-:Y:S02]  /*71b0*/  IADD3 R82, P5, R144, R12.reuse, RZ ;  /* 0x0000000c90527210 */ /* 0x080fe40007fbe0ff */
[----:B------:R-:W-:Y:S01]  /*71c0*/  IADD3 R84, P6, R146, R12, RZ ;  /* 0x0000000c92547210 */ /* 0x000fe20007fde0ff */
[----:B------:R2:W-:Y:S01]  /*71d0*/  STG.E.U8 desc[UR20][R24.64], R231 ;  /* 0x000000e718007986 */ /* 0x0005e2000c101114 */
[-C--:B------:R-:W-:Y:S02]  /*71e0*/  LEA.HI.X.SX32 R81, R142, R13.reuse, 0x1, P4 ;  /* 0x0000000d8e517211 */ /* 0x080fe400020f0eff */
[-C--:B------:R-:W-:Y:S01]  /*71f0*/  LEA.HI.X.SX32 R83, R144, R13.reuse, 0x1, P5 ;  /* 0x0000000d90537211 */ /* 0x080fe200028f0eff */
[----:B------:R3:W-:Y:S01]  /*7200*/  STG.E.U8 desc[UR20][R26.64], R229 ;  /* 0x000000e51a007986 */ /* 0x0007e2000c101114 */
[----:B------:R-:W-:-:S02]  /*7210*/  LEA.HI.X.SX32 R85, R146, R13, 0x1, P6 ;  /* 0x0000000d92557211 */ /* 0x000fc400030f0eff */
[C---:B0-----:R-:W-:Y:S01]  /*7220*/  PRMT R21, R9.reuse, 0x7773, RZ ;  /* 0x0000777309157816 */ /* 0x041fe200000000ff */
[----:B------:R0:W-:Y:S01]  /*7230*/  STG.E.U8 desc[UR20][R28.64], R215 ;  /* 0x000000d71c007986 */ /* 0x0001e2000c101114 */
[----:B-1----:R-:W-:Y:S02]  /*7240*/  PRMT R23, R9, 0x7772, RZ ;  /* 0x0000777209177816 */ /* 0x002fe400000000ff */
[C---:B------:R-:W-:Y:S01]  /*7250*/  PRMT R13, R11.reuse, 0x7773, RZ ;  /* 0x000077730b0d7816 */ /* 0x040fe200000000ff */
[----:B------:R1:W-:Y:S01]  /*7260*/  STG.E.U8 desc[UR20][R30.64], R213 ;  /* 0x000000d51e007986 */ /* 0x0003e2000c101114 */
[----:B------:R-:W-:Y:S02]  /*7270*/  PRMT R15, R11, 0x7772, RZ ;  /* 0x000077720b0f7816 */ /* 0x000fe400000000ff */
[C---:B--2---:R-:W-:Y:S01]  /*7280*/  PRMT R25, R8.reuse, 0x7773, RZ ;  /* 0x0000777308197816 */ /* 0x044fe200000000ff */
[----:B------:R2:W-:Y:S01]  /*7290*/  STG.E.U8 desc[UR20][R32.64], R199 ;  /* 0x000000c720007986 */ /* 0x0005e2000c101114 */
[----:B---3--:R-:W-:-:S02]  /*72a0*/  PRMT R27, R8, 0x7772, RZ ;  /* 0x00007772081b7816 */ /* 0x008fc400000000ff */
[C---:B------:R-:W-:Y:S01]  /*72b0*/  PRMT R19, R10.reuse, 0x7772, RZ ;  /* 0x000077720a137816 */ /* 0x040fe200000000ff */
[----:B------:R3:W-:Y:S01]  /*72c0*/  STG.E.U8 desc[UR20][R34.64], R197 ;  /* 0x000000c522007986 */ /* 0x0007e2000c101114 */
[C---:B0-----:R-:W-:Y:S02]  /*72d0*/  PRMT R29, R11.reuse, 0x7771, RZ ;  /* 0x000077710b1d7816 */ /* 0x041fe400000000ff */
[----:B------:R-:W-:Y:S01]  /*72e0*/  PRMT R11, R11, 0x7770, RZ ;  /* 0x000077700b0b7816 */ /* 0x000fe200000000ff */
[----:B------:R0:W-:Y:S01]  /*72f0*/  STG.E.U8 desc[UR20][R36.64], R187 ;  /* 0x000000bb24007986 */ /* 0x0001e2000c101114 */
[C---:B-1----:R-:W-:Y:S02]  /*7300*/  PRMT R31, R10.reuse, 0x7770, RZ ;  /* 0x000077700a1f7816 */ /* 0x042fe400000000ff */
[----:B------:R-:W-:Y:S01]  /*7310*/  PRMT R17, R10, 0x7773, RZ ;  /* 0x000077730a117816 */ /* 0x000fe200000000ff */
[----:B------:R1:W-:Y:S01]  /*7320*/  STG.E.U8 desc[UR20][R38.64], R227 ;  /* 0x000000e326007986 */ /* 0x0003e2000c101114 */
[----:B--2---:R-:W-:-:S02]  /*7330*/  PRMT R33, R9, 0x7771, RZ ;  /* 0x0000777109217816 */ /* 0x004fc400000000ff */
[----:B------:R-:W-:Y:S01]  /*7340*/  FSEL R110, R110, -INF , P3 ;  /* 0xff8000006e6e7808 */ /* 0x000fe20001800000 */
[----:B------:R-:W-:Y:S01]  /*7350*/  STG.E.U8 desc[UR20][R40.64], R225 ;  /* 0x000000e128007986 */ /* 0x000fe2000c101114 */
[----:B---3--:R-:W-:Y:S02]  /*7360*/  PRMT R35, R9, 0x7770, RZ ;  /* 0x0000777009237816 */ /* 0x008fe400000000ff */
[----:B------:R-:W-:Y:S01]  /*7370*/  PRMT R9, R10, 0x7771, RZ ;  /* 0x000077710a097816 */ /* 0x000fe200000000ff */
[----:B------:R-:W-:Y:S01]  /*7380*/  STG.E.U8 desc[UR20][R42.64], R211 ;  /* 0x000000d32a007986 */ /* 0x000fe2000c101114 */
[----:B0-----:R-:W-:Y:S01]  /*7390*/  PRMT R37, R8, 0x7771, RZ ;  /* 0x0000777108257816 */ /* 0x001fe200000000ff */
[----:B------:R-:W-:Y:S01]  /*73a0*/  FFMA R110, R110, 0.69314718246459960938, R7 ;  /* 0x3f3172186e6e7823 */ /* 0x000fe20000000007 */
[----:B------:R-:W-:Y:S01]  /*73b0*/  FSEL R111, R111, -INF , P2 ;  /* 0xff8000006f6f7808 */ /* 0x000fe20001000000 */
[----:B------:R-:W-:Y:S01]  /*73c0*/  STG.E.U8 desc[UR20][R44.64], R209 ;  /* 0x000000d12c007986 */ /* 0x000fe2000c101114 */
[----:B-1----:R-:W-:-:S02]  /*73d0*/  PRMT R39, R8, 0x7770, RZ ;  /* 0x0000777008277816 */ /* 0x002fc400000000ff */
[----:B------:R-:W-:Y:S01]  /*73e0*/  FSEL R120, R120, -INF , P0 ;  /* 0xff80000078787808 */ /* 0x000fe20000000000 */
[----:B------:R-:W-:Y:S01]  /*73f0*/  STG.E.U8 desc[UR20][R46.64], R195 ;  /* 0x000000c32e007986 */ /* 0x000fe2000c101114 */
[----:B------:R-:W-:Y:S01]  /*7400*/  FFMA R111, R111, 0.69314718246459960938, R4 ;  /* 0x3f3172186f6f7823 */ /* 0x000fe20000000004 */
[----:B------:R-:W-:Y:S01]  /*7410*/  LOP3.LUT R4, R0, 0x1f8, RZ, 0xc0, !PT ;  /* 0x000001f800047812 */ /* 0x000fe200078ec0ff */
[----:B------:R-:W-:Y:S01]  /*7420*/  IMAD.HI R0, R2, 0x4, RZ ;  /* 0x0000000402007827 */ /* 0x000fe200078e02ff */
[----:B------:R-:W-:Y:S03]  /*7430*/  STG.E.U8 desc[UR20][R48.64], R193 ;  /* 0x000000c130007986 */ /* 0x000fe6000c101114 */
[----:B------:R-:W-:Y:S01]  /*7440*/  FFMA R7, R120, 0.69314718246459960938, R3 ;  /* 0x3f31721878077823 */ /* 0x000fe20000000003 */
[----:B------:R-:W-:Y:S01]  /*7450*/  IMAD.SHL.U32 R3, R2, 0x4, RZ ;  /* 0x0000000402037824 */ /* 0x000fe200078e00ff */
[----:B------:R-:W-:Y:S04]  /*7460*/  STG.E.U8 desc[UR20][R50.64], R185 ;  /* 0x000000b932007986 */ /* 0x000fe8000c101114 */
[----:B------:R-:W-:Y:S04]  /*7470*/  STG.E.U8 desc[UR20][R52.64], R183 ;  /* 0x000000b734007986 */ /* 0x000fe8000c101114 */
[----:B------:R-:W-:Y:S04]  /*7480*/  STG.E.U8 desc[UR20][R54.64], R39 ;  /* 0x0000002736007986 */ /* 0x000fe8000c101114 */
[----:B------:R-:W-:Y:S04]  /*7490*/  STG.E.U8 desc[UR20][R56.64], R37 ;  /* 0x0000002538007986 */ /* 0x000fe8000c101114 */
[----:B------:R-:W-:Y:S04]  /*74a0*/  STG.E.U8 desc[UR20][R58.64], R35 ;  /* 0x000000233a007986 */ /* 0x000fe8000c101114 */
[----:B------:R-:W-:Y:S04]  /*74b0*/  STG.E.U8 desc[UR20][R60.64], R33 ;  /* 0x000000213c007986 */ /* 0x000fe8000c101114 */
[----:B------:R-:W-:Y:S04]  /*74c0*/  STG.E.U8 desc[UR20][R62.64], R31 ;  /* 0x0000001f3e007986 */ /* 0x000fe8000c101114 */
[----:B------:R0:W-:Y:S04]  /*74d0*/  STG.E.U8 desc[UR20][R64.64], R9 ;  /* 0x0000000940007986 */ /* 0x0001e8000c101114 */
[----:B------:R-:W-:Y:S04]  /*74e0*/  STG.E.U8 desc[UR20][R66.64], R11 ;  /* 0x0000000b42007986 */ /* 0x000fe8000c101114 */
[----:B------:R-:W-:Y:S04]  /*74f0*/  STG.E.U8 desc[UR20][R68.64], R29 ;  /* 0x0000001d44007986 */ /* 0x000fe8000c101114 */
[----:B------:R-:W-:Y:S01]  /*7500*/  STG.E.U8 desc[UR20][R70.64], R27 ;  /* 0x0000001b46007986 */ /* 0x000fe2000c101114 */
[----:B0-----:R-:W-:-:S03]  /*7510*/  FSEL R9, R116, -INF , P1 ;  /* 0xff80000074097808 */ /* 0x001fc60000800000 */
[----:B------:R-:W-:Y:S02]  /*7520*/  STG.E.U8 desc[UR20][R72.64], R25 ;  /* 0x0000001948007986 */ /* 0x000fe4000c101114 */
[----:B------:R-:W-:Y:S02]  /*7530*/  FFMA R6, R9, 0.69314718246459960938, R6 ;  /* 0x3f31721809067823 */ /* 0x000fe40000000006 */
[----:B------:R-:W-:Y:S01]  /*7540*/  STG.E.U8 desc[UR20][R74.64], R23 ;  /* 0x000000174a007986 */ /* 0x000fe2000c101114 */
[----:B------:R-:W0:Y:S03]  /*7550*/  LDC.64 R8, c[0x0][0x230] ;  /* 0x00008c00ff087b82 */ /* 0x000e260000000a00 */
[----:B------:R-:W-:Y:S04]  /*7560*/  STG.E.U8 desc[UR20][R76.64], R21 ;  /* 0x000000154c007986 */ /* 0x000fe8000c101114 */
[----:B------:R-:W-:Y:S04]  /*7570*/  STG.E.U8 desc[UR20][R78.64], R19 ;  /* 0x000000134e007986 */ /* 0x000fe8000c101114 */
[----:B------:R-:W-:Y:S04]  /*7580*/  STG.E.U8 desc[UR20][R80.64], R17 ;  /* 0x0000001150007986 */ /* 0x000fe8000c101114 */
[----:B------:R-:W-:Y:S04]  /*7590*/  STG.E.U8 desc[UR20][R82.64], R15 ;  /* 0x0000000f52007986 */ /* 0x000fe8000c101114 */
[----:B------:R-:W-:Y:S01]  /*75a0*/  STG.E.U8 desc[UR20][R84.64], R13 ;  /* 0x0000000d54007986 */ /* 0x000fe2000c101114 */
[----:B------:R-:W-:Y:S01]  /*75b0*/  BAR.SYNC.DEFER_BLOCKING 0x0 ;  /* 0x0000000000007b1d */ /* 0x000fe20000010000 */
[----:B0-----:R-:W-:-:S04]  /*75c0*/  IADD3 R2, P0, P1, R3, UR6, R8 ;  /* 0x0000000603027c10 */ /* 0x001fc8000f91e008 */
[----:B------:R-:W-:Y:S01]  /*75d0*/  IADD3.X R3, R0, UR5, R9, P0, P1 ;  /* 0x0000000500037c10 */ /* 0x000fe200087e2409 */
[----:B------:R-:W-:Y:S04]  /*75e0*/  STS.64 [R4+UR19], R110 ;  /* 0x0000006e04007988 */ /* 0x000fe80008000a13 */
[----:B------:R-:W-:Y:S01]  /*75f0*/  STS.64 [R4+UR19+0x200], R6 ;  /* 0x0002000604007988 */ /* 0x000fe20008000a13 */
[----:B------:R-:W-:Y:S06]  /*7600*/  BAR.SYNC.DEFER_BLOCKING 0x0 ;  /* 0x0000000000007b1d */ /* 0x000fec0000010000 */
[----:B------:R-:W0:Y:S04]  /*7610*/  LDS R5, [R5] ;  /* 0x0000000005057984 */ /* 0x000e280000000800 */
[----:B0-----:R-:W-:Y:S01]  /*7620*/  STG.E desc[UR20][R2.64], R5 ;  /* 0x0000000502007986 */ /* 0x001fe2000c101914 */
[----:B------:R-:W-:Y:S05]  /*7630*/  EXIT ;  /* 0x000000000000794d */ /* 0x000fea0003800000 */
.L_x_2:
[----:B------:R-:W-:-:S00]  /*7640*/  BRA `(.L_x_2) ;  /* 0xfffffffc00fc7947 */ /* 0x000fc0000383ffff */
[----:B------:R-:W-:-:S00]  /*7650*/  NOP ;  /* 0x0000000000007918 */ /* 0x000fc00000000000 */
        /* <DEDUP_REMOVED lines=10> */
.L_x_3:


//--------------------- .nv.global.init           --------------------------
	.section	.nv.global.init,"aw",@progbits
.nv.global.init:
	.type		_$_str,@object
	.size		_$_str,(.L_0 - _$_str)
_$_str:
        /*0000*/ 	.byte	0x5f, 0x5f, 0x43, 0x55, 0x44, 0x41, 0x5f, 0x46, 0x54, 0x5a, 0x00
.L_0:


//--------------------- .nv.shared.attn_fwd       --------------------------
	.section	.nv.shared.attn_fwd,"aw",@nobits
	.sectionflags	@""
	.align	16
	.zero		1024


//--------------------- .nv.shared.reserved.0     --------------------------
	.section	.nv.shared.reserved.0,"aw",@nobits
	.weak		__nv_reservedSMEM_offset_0_alias
	.size		__nv_reservedSMEM_offset_0_alias, 0, 0
	.other		__nv_reservedSMEM_offset_0_alias,@"STO_CUDA_RESERVED_SHARED STV_DEFAULT"
__nv_reservedSMEM_offset_0_alias:
	.zero		0


//--------------------- .nv.constant0.attn_fwd    --------------------------
	.section	.nv.constant0.attn_fwd,"a",@progbits
	.sectionflags	@""
	.align	4
.nv.constant0.attn_fwd:
	.zero		664


//--------------------- SYMBOLS --------------------------

	.type		.nv.reservedSmem.offset0,@object
	.size		.nv.reservedSmem.offset0,0x4
